	.target	sm_90a

	.elftype	@"ET_EXEC"


//--------------------- .note.nv.tkinfo           --------------------------
	.section	.note.nv.tkinfo,"",@"SHT_NOTE"
	.sectionflags	@"SHF_NOTE_NV_TKINFO"
	.tkinfo
        /*0018*/ 	.word	0x00000002
        /*0030*/ 	.string	""
        /*0030*/ 	.string	"ptxas"
        /*0030*/ 	.string	"Cuda compilation tools, release 13.0, V13.0.88"
        /*0030*/ 	.string	"Build cuda_13.0.r13.0/compiler.36424714_0"
        /*0030*/ 	.string	"-arch sm_90a -m 64 "



//--------------------- .note.nv.cuinfo           --------------------------
	.section	.note.nv.cuinfo,"",@"SHT_NOTE"
	.sectionflags	@"SHF_NOTE_NV_CUINFO"
        /*0018*/ 	.short	0x0002
        /*001a*/ 	.short	0x005a
        /*001c*/ 	.short	0x0082
	.zero		2


//--------------------- .nv.info                  --------------------------
	.section	.nv.info,"",@"SHT_CUDA_INFO"
	.align	4


	//----- nvinfo : EIATTR_REGCOUNT
	.align		4
        /*0000*/ 	.byte	0x04, 0x2f
        /*0002*/ 	.short	(.L_15 - .L_14)
	.align		4
.L_14:
        /*0004*/ 	.word	index@(_ZN7cutlass13device_kernelINS_4gemm6kernel13GemmUniversalIN4cute5tupleIJiiiiEEENS1_10collective13CollectiveMmaINS1_34MainloopSm90TmaGmmaWarpSpecializedILi5ENS5_IJNS4_1CILi2EEESB_NSA_ILi1EEEEEENS1_35KernelTmaWarpSpecializedCooperativeEEENS5_IJNSA_ILi128EEENSA_ILi64EEENSA_ILi32EEEEEENS_6half_tENS5_IJlSC_lEEESK_SL_NS4_8TiledMMAINS4_8MMA_AtomIJNS4_4SM904GMMA25MMA_64x64x16_F32F16F16_SSILNSP_5MajorE0ELSR_0ELNSP_7ScaleInE1ELSS_1EEEEEENS4_6LayoutINS5_IJSB_SC_SC_EEENS5_IJSC_NSA_ILi0EEESX_EEEEENS5_IJNS4_10UnderscoreES10_S10_EEEEENS4_23SM90_TMA_LOAD_MULTICASTENS4_14ComposedLayoutINS4_7SwizzleILi2ELi4ELi3EEENS4_18smem_ptr_flag_bitsILi16EEENSV_INS5_IJNSA_ILi8EEESI_EEENS5_IJSI_SC_EEEEEEEvNS4_8identityES13_S1D_vS1E_EENS_8epilogue10collective6detail29Sm90TmaWarpSpecializedAdapterINS1H_15DefaultEpilogueISK_SL_SL_NS1G_6thread17LinearCombinationISK_Li1EffLNS1L_9ScaleType4KindE0ELNS_15FloatRoundStyleE2ESK_EENS1_15EpilogueDefaultEEEEEvvEEEEvNT_6ParamsE)
        /*0008*/ 	.word	0x000000a8


	//----- nvinfo : EIATTR_FRAME_SIZE
	.align		4
.L_15:
        /*000c*/ 	.byte	0x04, 0x11
        /*000e*/ 	.short	(.L_17 - .L_16)
	.align		4
.L_16:
        /*0010*/ 	.word	index@(_ZN7cutlass13device_kernelINS_4gemm6kernel13GemmUniversalIN4cute5tupleIJiiiiEEENS1_10collective13CollectiveMmaINS1_34MainloopSm90TmaGmmaWarpSpecializedILi5ENS5_IJNS4_1CILi2EEESB_NSA_ILi1EEEEEENS1_35KernelTmaWarpSpecializedCooperativeEEENS5_IJNSA_ILi128EEENSA_ILi64EEENSA_ILi32EEEEEENS_6half_tENS5_IJlSC_lEEESK_SL_NS4_8TiledMMAINS4_8MMA_AtomIJNS4_4SM904GMMA25MMA_64x64x16_F32F16F16_SSILNSP_5MajorE0ELSR_0ELNSP_7ScaleInE1ELSS_1EEEEEENS4_6LayoutINS5_IJSB_SC_SC_EEENS5_IJSC_NSA_ILi0EEESX_EEEEENS5_IJNS4_10UnderscoreES10_S10_EEEEENS4_23SM90_TMA_LOAD_MULTICASTENS4_14ComposedLayoutINS4_7SwizzleILi2ELi4ELi3EEENS4_18smem_ptr_flag_bitsILi16EEENSV_INS5_IJNSA_ILi8EEESI_EEENS5_IJSI_SC_EEEEEEEvNS4_8identityES13_S1D_vS1E_EENS_8epilogue10collective6detail29Sm90TmaWarpSpecializedAdapterINS1H_15DefaultEpilogueISK_SL_SL_NS1G_6thread17LinearCombinationISK_Li1EffLNS1L_9ScaleType4KindE0ELNS_15FloatRoundStyleE2ESK_EENS1_15EpilogueDefaultEEEEEvvEEEEvNT_6ParamsE)
        /*0014*/ 	.word	0x00000000


	//----- nvinfo : EIATTR_MIN_STACK_SIZE
	.align		4
.L_17:
        /*0018*/ 	.byte	0x04, 0x12
        /*001a*/ 	.short	(.L_19 - .L_18)
	.align		4
.L_18:
        /*001c*/ 	.word	index@(_ZN7cutlass13device_kernelINS_4gemm6kernel13GemmUniversalIN4cute5tupleIJiiiiEEENS1_10collective13CollectiveMmaINS1_34MainloopSm90TmaGmmaWarpSpecializedILi5ENS5_IJNS4_1CILi2EEESB_NSA_ILi1EEEEEENS1_35KernelTmaWarpSpecializedCooperativeEEENS5_IJNSA_ILi128EEENSA_ILi64EEENSA_ILi32EEEEEENS_6half_tENS5_IJlSC_lEEESK_SL_NS4_8TiledMMAINS4_8MMA_AtomIJNS4_4SM904GMMA25MMA_64x64x16_F32F16F16_SSILNSP_5MajorE0ELSR_0ELNSP_7ScaleInE1ELSS_1EEEEEENS4_6LayoutINS5_IJSB_SC_SC_EEENS5_IJSC_NSA_ILi0EEESX_EEEEENS5_IJNS4_10UnderscoreES10_S10_EEEEENS4_23SM90_TMA_LOAD_MULTICASTENS4_14ComposedLayoutINS4_7SwizzleILi2ELi4ELi3EEENS4_18smem_ptr_flag_bitsILi16EEENSV_INS5_IJNSA_ILi8EEESI_EEENS5_IJSI_SC_EEEEEEEvNS4_8identityES13_S1D_vS1E_EENS_8epilogue10collective6detail29Sm90TmaWarpSpecializedAdapterINS1H_15DefaultEpilogueISK_SL_SL_NS1G_6thread17LinearCombinationISK_Li1EffLNS1L_9ScaleType4KindE0ELNS_15FloatRoundStyleE2ESK_EENS1_15EpilogueDefaultEEEEEvvEEEEvNT_6ParamsE)
        /*0020*/ 	.word	0x00000000
.L_19:


//--------------------- .nv.compat                --------------------------
	.section	.nv.compat,"",@"SHT_CUDA_COMPAT_INFO"
	.align	4
        /*0000*/ 	.byte	0x02, 0x09, 0x01, 0x00, 0x02, 0x02, 0x04, 0x00, 0x02, 0x05, 0x05, 0x00, 0x03, 0x07, 0x01, 0x01
        /*0010*/ 	.byte	0x02, 0x03, 0x01, 0x00, 0x02, 0x06, 0x01, 0x00, 0x04, 0x0b, 0x08, 0x00, 0x00, 0x00, 0x00, 0x00
        /*0020*/ 	.byte	0x00, 0x00, 0x00, 0x00


//--------------------- .nv.info._ZN7cutlass13device_kernelINS_4gemm6kernel13GemmUniversalIN4cute5tupleIJiiiiEEENS1_10collective13CollectiveMmaINS1_34MainloopSm90TmaGmmaWarpSpecializedILi5ENS5_IJNS4_1CILi2EEESB_NSA_ILi1EEEEEENS1_35KernelTmaWarpSpecializedCooperativeEEENS5_IJNSA_ILi128EEENSA_ILi64EEENSA_ILi32EEEEEENS_6half_tENS5_IJlSC_lEEESK_SL_NS4_8TiledMMAINS4_8MMA_AtomIJNS4_4SM904GMMA25MMA_64x64x16_F32F16F16_SSILNSP_5MajorE0ELSR_0ELNSP_7ScaleInE1ELSS_1EEEEEENS4_6LayoutINS5_IJSB_SC_SC_EEENS5_IJSC_NSA_ILi0EEESX_EEEEENS5_IJNS4_10UnderscoreES10_S10_EEEEENS4_23SM90_TMA_LOAD_MULTICASTENS4_14ComposedLayoutINS4_7SwizzleILi2ELi4ELi3EEENS4_18smem_ptr_flag_bitsILi16EEENSV_INS5_IJNSA_ILi8EEESI_EEENS5_IJSI_SC_EEEEEEEvNS4_8identityES13_S1D_vS1E_EENS_8epilogue10collective6detail29Sm90TmaWarpSpecializedAdapterINS1H_15DefaultEpilogueISK_SL_SL_NS1G_6thread17LinearCombinationISK_Li1EffLNS1L_9ScaleType4KindE0ELNS_15FloatRoundStyleE2ESK_EENS1_15EpilogueDefaultEEEEEvvEEEEvNT_6ParamsE --------------------------
	.section	.nv.info._ZN7cutlass13device_kernelINS_4gemm6kernel13GemmUniversalIN4cute5tupleIJiiiiEEENS1_10collective13CollectiveMmaINS1_34MainloopSm90TmaGmmaWarpSpecializedILi5ENS5_IJNS4_1CILi2EEESB_NSA_ILi1EEEEEENS1_35KernelTmaWarpSpecializedCooperativeEEENS5_IJNSA_ILi128EEENSA_ILi64EEENSA_ILi32EEEEEENS_6half_tENS5_IJlSC_lEEESK_SL_NS4_8TiledMMAINS4_8MMA_AtomIJNS4_4SM904GMMA25MMA_64x64x16_F32F16F16_SSILNSP_5MajorE0ELSR_0ELNSP_7ScaleInE1ELSS_1EEEEEENS4_6LayoutINS5_IJSB_SC_SC_EEENS5_IJSC_NSA_ILi0EEESX_EEEEENS5_IJNS4_10UnderscoreES10_S10_EEEEENS4_23SM90_TMA_LOAD_MULTICASTENS4_14ComposedLayoutINS4_7SwizzleILi2ELi4ELi3EEENS4_18smem_ptr_flag_bitsILi16EEENSV_INS5_IJNSA_ILi8EEESI_EEENS5_IJSI_SC_EEEEEEEvNS4_8identityES13_S1D_vS1E_EENS_8epilogue10collective6detail29Sm90TmaWarpSpecializedAdapterINS1H_15DefaultEpilogueISK_SL_SL_NS1G_6thread17LinearCombinationISK_Li1EffLNS1L_9ScaleType4KindE0ELNS_15FloatRoundStyleE2ESK_EENS1_15EpilogueDefaultEEEEEvvEEEEvNT_6ParamsE,"",@"SHT_CUDA_INFO"
	.sectionflags	@""
	.align	4


	//----- nvinfo : EIATTR_CUDA_API_VERSION
	.align		4
        /*0000*/ 	.byte	0x04, 0x37
        /*0002*/ 	.short	(.L_21 - .L_20)
.L_20:
        /*0004*/ 	.word	0x00000082


	//----- nvinfo : EIATTR_KPARAM_INFO
	.align		4
.L_21:
        /*0008*/ 	.byte	0x04, 0x17
        /*000a*/ 	.short	(.L_23 - .L_22)
.L_22:
        /*000c*/ 	.word	0x00000000
        /*0010*/ 	.short	0x0000
        /*0012*/ 	.short	0x0070
        /*0014*/ 	.byte	0x00, 0xf0, 0x01, 0x10


	//----- nvinfo : EIATTR_SPARSE_MMA_MASK
	.align		4
.L_23:
        /*0018*/ 	.byte	0x03, 0x50
        /*001a*/ 	.short	0x0000


	//----- nvinfo : EIATTR_MAXREG_COUNT
	.align		4
        /*001c*/ 	.byte	0x03, 0x1b
        /*001e*/ 	.short	0x00a8


	//----- nvinfo : EIATTR_NUM_BARRIERS
	.align		4
        /*0020*/ 	.byte	0x02, 0x4c
        /*0022*/ 	.byte	0x01
	.zero		1


	//----- nvinfo : EIATTR_EXTERNS
	.align		4
        /*0024*/ 	.byte	0x04, 0x0f
        /*0026*/ 	.short	(.L_25 - .L_24)


	//   ....[0]....
	.align		4
.L_24:
        /*0028*/ 	.word	index@(__assertfail)


	//----- nvinfo : EIATTR_MERCURY_ISA_VERSION
	.align		4
.L_25:
        /*002c*/ 	.byte	0x03, 0x5f
        /*002e*/ 	.short	0x0101


	//----- nvinfo : EIATTR_INT_WARP_WIDE_INSTR_OFFSETS
	.align		4
        /*0030*/ 	.byte	0x04, 0x31
        /*0032*/ 	.short	(.L_27 - .L_26)


	//   ....[0]....
.L_26:
        /*0034*/ 	.word	0x000004a0


	//   ....[1]....
        /*0038*/ 	.word	0x000004d0


	//   ....[2]....
        /*003c*/ 	.word	0x00000690


	//----- nvinfo : EIATTR_COOP_GROUP_MASK_REGIDS
	.align		4
.L_27:
        /*0040*/ 	.byte	0x04, 0x29
        /*0042*/ 	.short	(.L_29 - .L_28)


	//   ....[0]....
.L_28:
        /*0044*/ 	.word	0xffffffff


	//   ....[1]....
        /*0048*/ 	.word	0xffffffff


	//   ....[2]....
        /*004c*/ 	.word	0xffffffff


	//   ....[3]....
        /*0050*/ 	.word	0xffffffff


	//   ....[4]....
        /*0054*/ 	.word	0xffffffff


	//   ....[5]....
        /*0058*/ 	.word	0xffffffff


	//----- nvinfo : EIATTR_COOP_GROUP_INSTR_OFFSETS
	.align		4
.L_29:
        /*005c*/ 	.byte	0x04, 0x28
        /*005e*/ 	.short	(.L_31 - .L_30)


	//   ....[0]....
.L_30:
        /*0060*/ 	.word	0x00000060


	//   ....[1]....
        /*0064*/ 	.word	0x00000070


	//   ....[2]....
        /*0068*/ 	.word	0x00000130


	//   ....[3]....
        /*006c*/ 	.word	0x000002f0


	//   ....[4]....
        /*0070*/ 	.word	0x00000810


	//   ....[5]....
        /*0074*/ 	.word	0x00001250


	//----- nvinfo : EIATTR_REG_RECONFIG
	.align		4
.L_31:
        /*0078*/ 	.byte	0x01, 0x54
	.zero		2


	//----- nvinfo : EIATTR_SYSCALL_OFFSETS
	.align		4
        /*007c*/ 	.byte	0x04, 0x46
        /*007e*/ 	.short	(.L_33 - .L_32)


	//   ....[0]....
.L_32:
        /*0080*/ 	.word	0x00001410


	//----- nvinfo : EIATTR_MBARRIER_INSTR_OFFSETS
	.align		4
.L_33:
        /*0084*/ 	.byte	0x04, 0x39
        /*0086*/ 	.short	(.L_35 - .L_34)


	//   ....[0]....
.L_34:
        /*0088*/ 	.word	0x00000230
        /*008c*/ 	.word	0x000000ff
        /*0090*/ 	.word	0x00000000
        /*0094*/ 	.short	0x0100
        /*0096*/ 	.byte	0x08
	.zero		1


	//   ....[1]....
        /*0098*/ 	.word	0x00000240
        /*009c*/ 	.word	0x000000ff
        /*00a0*/ 	.word	0x00000028
        /*00a4*/ 	.short	0x0100
        /*00a6*/ 	.byte	0x08
	.zero		1


	//   ....[2]....
        /*00a8*/ 	.word	0x00000250
        /*00ac*/ 	.word	0x000000ff
        /*00b0*/ 	.word	0x00000008
        /*00b4*/ 	.short	0x0100
        /*00b6*/ 	.byte	0x08
	.zero		1


	//   ....[3]....
        /*00b8*/ 	.word	0x00000260
        /*00bc*/ 	.word	0x000000ff
        /*00c0*/ 	.word	0x00000030
        /*00c4*/ 	.short	0x0100
        /*00c6*/ 	.byte	0x08
	.zero		1


	//   ....[4]....
        /*00c8*/ 	.word	0x00000270
        /*00cc*/ 	.word	0x000000ff
        /*00d0*/ 	.word	0x00000010
        /*00d4*/ 	.short	0x0100
        /*00d6*/ 	.byte	0x08
	.zero		1


	//   ....[5]....
        /*00d8*/ 	.word	0x00000280
        /*00dc*/ 	.word	0x000000ff
        /*00e0*/ 	.word	0x00000038
        /*00e4*/ 	.short	0x0100
        /*00e6*/ 	.byte	0x08
	.zero		1


	//   ....[6]....
        /*00e8*/ 	.word	0x00000290
        /*00ec*/ 	.word	0x000000ff
        /*00f0*/ 	.word	0x00000018
        /*00f4*/ 	.short	0x0100
        /*00f6*/ 	.byte	0x08
	.zero		1


	//   ....[7]....
        /*00f8*/ 	.word	0x000002a0
        /*00fc*/ 	.word	0x000000ff
        /*0100*/ 	.word	0x00000040
        /*0104*/ 	.short	0x0100
        /*0106*/ 	.byte	0x08
	.zero		1


	//   ....[8]....
        /*0108*/ 	.word	0x000002b0
        /*010c*/ 	.word	0x000000ff
        /*0110*/ 	.word	0x00000020
        /*0114*/ 	.short	0x0100
        /*0116*/ 	.byte	0x08
	.zero		1


	//   ....[9]....
        /*0118*/ 	.word	0x000002c0
        /*011c*/ 	.word	0x000000ff
        /*0120*/ 	.word	0x00000048
        /*0124*/ 	.short	0x0100
        /*0126*/ 	.byte	0x08
	.zero		1


	//   ....[10]....
        /*0128*/ 	.word	0x00000710
        /*012c*/ 	.word	0x000000ff
        /*0130*/ 	.word	0x00000060
        /*0134*/ 	.short	0x0100
        /*0136*/ 	.byte	0x06
	.zero		1


	//   ....[11]....
        /*0138*/ 	.word	0x000007a0
        /*013c*/ 	.word	0x000000ff
        /*0140*/ 	.word	0x00000068
        /*0144*/ 	.short	0x0100
        /*0146*/ 	.byte	0x06
	.zero		1


	//   ....[12]....
        /*0148*/ 	.word	0x000014d0
        /*014c*/ 	.word	0x00000003
        /*0150*/ 	.word	0x00000000
        /*0154*/ 	.short	0x010a
        /*0156*/ 	.byte	0x3f
	.zero		1


	//   ....[13]....
        /*0158*/ 	.word	0x00001510
        /*015c*/ 	.word	0x00000003
        /*0160*/ 	.word	0x00000000
        /*0164*/ 	.short	0x010a
        /*0166*/ 	.byte	0x3f
	.zero		1


	//   ....[14]....
        /*0168*/ 	.word	0x000017e0
        /*016c*/ 	.word	0x00000005
        /*0170*/ 	.word	0x00000000
        /*0174*/ 	.short	0x010a
        /*0176*/ 	.byte	0x3f
	.zero		1


	//   ....[15]....
        /*0178*/ 	.word	0x00001820
        /*017c*/ 	.word	0x00000005
        /*0180*/ 	.word	0x00000000
        /*0184*/ 	.short	0x010a
        /*0186*/ 	.byte	0x3f
	.zero		1


	//   ....[16]....
        /*0188*/ 	.word	0x00001980
        /*018c*/ 	.word	0x00000005
        /*0190*/ 	.word	0x00000000
        /*0194*/ 	.short	0x0101
        /*0196*/ 	.byte	0x3f
	.zero		1


	//   ....[17]....
        /*0198*/ 	.word	0x00001ba0
        /*019c*/ 	.word	0x00000003
        /*01a0*/ 	.word	0x00000000
        /*01a4*/ 	.short	0x0101
        /*01a6*/ 	.byte	0x3f
	.zero		1


	//   ....[18]....
        /*01a8*/ 	.word	0x00005180
        /*01ac*/ 	.word	0x0000000e
        /*01b0*/ 	.word	0x00000028
        /*01b4*/ 	.short	0x010a
        /*01b6*/ 	.byte	0x3f
	.zero		1


	//   ....[19]....
        /*01b8*/ 	.word	0x00005530
        /*01bc*/ 	.word	0x00000006
        /*01c0*/ 	.word	0x00000068
        /*01c4*/ 	.short	0x0101
        /*01c6*/ 	.byte	0x3f
	.zero		1


	//   ....[20]....
        /*01c8*/ 	.word	0x00005c60
        /*01cc*/ 	.word	0x00000007
        /*01d0*/ 	.word	0x00000000
        /*01d4*/ 	.short	0x010a
        /*01d6*/ 	.byte	0x3f
	.zero		1


	//   ....[21]....
        /*01d8*/ 	.word	0x00005ce0
        /*01dc*/ 	.word	0x00000009
        /*01e0*/ 	.word	0x00000000
        /*01e4*/ 	.short	0x010a
        /*01e6*/ 	.byte	0x3f
	.zero		1


	//   ....[22]....
        /*01e8*/ 	.word	0x00005d70
        /*01ec*/ 	.word	0x00000006
        /*01f0*/ 	.word	0x00000000
        /*01f4*/ 	.short	0x010a
        /*01f6*/ 	.byte	0x3f
	.zero		1


	//   ....[23]....
        /*01f8*/ 	.word	0x00005e00
        /*01fc*/ 	.word	0x00000009
        /*0200*/ 	.word	0x00000000
        /*0204*/ 	.short	0x010a
        /*0206*/ 	.byte	0x3f
	.zero		1


	//   ....[24]....
        /*0208*/ 	.word	0x00005e90
        /*020c*/ 	.word	0x00000003
        /*0210*/ 	.word	0x00000000
        /*0214*/ 	.short	0x010a
        /*0216*/ 	.byte	0x3f
	.zero		1


	//   ....[25]....
        /*0218*/ 	.word	0x00005ef0
        /*021c*/ 	.word	0x00000003
        /*0220*/ 	.word	0x00000000
        /*0224*/ 	.short	0x010a
        /*0226*/ 	.byte	0x3f
	.zero		1


	//   ....[26]....
        /*0228*/ 	.word	0x00005f40
        /*022c*/ 	.word	0x00000005
        /*0230*/ 	.word	0x00000000
        /*0234*/ 	.short	0x010a
        /*0236*/ 	.byte	0x3f
	.zero		1


	//   ....[27]....
        /*0238*/ 	.word	0x00006010
        /*023c*/ 	.word	0x0000000e
        /*0240*/ 	.word	0x00000028
        /*0244*/ 	.short	0x010a
        /*0246*/ 	.byte	0x3f
	.zero		1


	//   ....[28]....
        /*0248*/ 	.word	0x000060e0
        /*024c*/ 	.word	0x00000007
        /*0250*/ 	.word	0x00000000
        /*0254*/ 	.short	0x010a
        /*0256*/ 	.byte	0x3f
	.zero		1


	//   ....[29]....
        /*0258*/ 	.word	0x00006130
        /*025c*/ 	.word	0x00000009
        /*0260*/ 	.word	0x00000000
        /*0264*/ 	.short	0x010a
        /*0266*/ 	.byte	0x3f
	.zero		1


	//   ....[30]....
        /*0268*/ 	.word	0x00006180
        /*026c*/ 	.word	0x00000006
        /*0270*/ 	.word	0x00000000
        /*0274*/ 	.short	0x010a
        /*0276*/ 	.byte	0x3f
	.zero		1


	//   ....[31]....
        /*0278*/ 	.word	0x000061d0
        /*027c*/ 	.word	0x00000009
        /*0280*/ 	.word	0x00000000
        /*0284*/ 	.short	0x010a
        /*0286*/ 	.byte	0x3f
	.zero		1


	//----- nvinfo : EIATTR_NUM_MBARRIERS
	.align		4
.L_35:
        /*0288*/ 	.byte	0x03, 0x38
        /*028a*/ 	.short	0x000c


	//----- nvinfo : EIATTR_EXIT_INSTR_OFFSETS
	.align		4
        /*028c*/ 	.byte	0x04, 0x1c
        /*028e*/ 	.short	(.L_37 - .L_36)


	//   ....[0]....
.L_36:
        /*0290*/ 	.word	0x00000970


	//   ....[1]....
        /*0294*/ 	.word	0x00001180


	//   ....[2]....
        /*0298*/ 	.word	0x000047c0


	//   ....[3]....
        /*029c*/ 	.word	0x00004d20


	//   ....[4]....
        /*02a0*/ 	.word	0x00005ee0


	//----- nvinfo : EIATTR_MAX_THREADS
	.align		4
.L_37:
        /*02a4*/ 	.byte	0x04, 0x05
        /*02a6*/ 	.short	(.L_39 - .L_38)
.L_38:
        /*02a8*/ 	.word	0x00000180
        /*02ac*/ 	.word	0x00000001
        /*02b0*/ 	.word	0x00000001


	//----- nvinfo : EIATTR_CRS_STACK_SIZE
	.align		4
.L_39:
        /*02b4*/ 	.byte	0x04, 0x1e
        /*02b6*/ 	.short	(.L_41 - .L_40)
.L_40:
        /*02b8*/ 	.word	0x00000000


	//----- nvinfo : EIATTR_CBANK_PARAM_SIZE
	.align		4
.L_41:
        /*02bc*/ 	.byte	0x03, 0x19
        /*02be*/ 	.short	0x0470


	//----- nvinfo : EIATTR_PARAM_CBANK
	.align		4
        /*02c0*/ 	.byte	0x04, 0x0a
        /*02c2*/ 	.short	(.L_43 - .L_42)
	.align		4
.L_42:
        /*02c4*/ 	.word	index@(.nv.constant0._ZN7cutlass13device_kernelINS_4gemm6kernel13GemmUniversalIN4cute5tupleIJiiiiEEENS1_10collective13CollectiveMmaINS1_34MainloopSm90TmaGmmaWarpSpecializedILi5ENS5_IJNS4_1CILi2EEESB_NSA_ILi1EEEEEENS1_35KernelTmaWarpSpecializedCooperativeEEENS5_IJNSA_ILi128EEENSA_ILi64EEENSA_ILi32EEEEEENS_6half_tENS5_IJlSC_lEEESK_SL_NS4_8TiledMMAINS4_8MMA_AtomIJNS4_4SM904GMMA25MMA_64x64x16_F32F16F16_SSILNSP_5MajorE0ELSR_0ELNSP_7ScaleInE1ELSS_1EEEEEENS4_6LayoutINS5_IJSB_SC_SC_EEENS5_IJSC_NSA_ILi0EEESX_EEEEENS5_IJNS4_10UnderscoreES10_S10_EEEEENS4_23SM90_TMA_LOAD_MULTICASTENS4_14ComposedLayoutINS4_7SwizzleILi2ELi4ELi3EEENS4_18smem_ptr_flag_bitsILi16EEENSV_INS5_IJNSA_ILi8EEESI_EEENS5_IJSI_SC_EEEEEEEvNS4_8identityES13_S1D_vS1E_EENS_8epilogue10collective6detail29Sm90TmaWarpSpecializedAdapterINS1H_15DefaultEpilogueISK_SL_SL_NS1G_6thread17LinearCombinationISK_Li1EffLNS1L_9ScaleType4KindE0ELNS_15FloatRoundStyleE2ESK_EENS1_15EpilogueDefaultEEEEEvvEEEEvNT_6ParamsE)
        /*02c8*/ 	.short	0x0210
        /*02ca*/ 	.short	0x0470


	//----- nvinfo : EIATTR_SW_WAR
	.align		4
.L_43:
        /*02cc*/ 	.byte	0x04, 0x36
        /*02ce*/ 	.short	(.L_45 - .L_44)
.L_44:
        /*02d0*/ 	.word	0x00000008
.L_45:


//--------------------- .nv.callgraph             --------------------------
	.section	.nv.callgraph,"",@"SHT_CUDA_CALLGRAPH"
	.align	4
	.sectionentsize	8
	.align		4
        /*0000*/ 	.word	0x00000000
	.align		4
        /*0004*/ 	.word	0xffffffff
	.align		4
        /*0008*/ 	.word	index@(_ZN7cutlass13device_kernelINS_4gemm6kernel13GemmUniversalIN4cute5tupleIJiiiiEEENS1_10collective13CollectiveMmaINS1_34MainloopSm90TmaGmmaWarpSpecializedILi5ENS5_IJNS4_1CILi2EEESB_NSA_ILi1EEEEEENS1_35KernelTmaWarpSpecializedCooperativeEEENS5_IJNSA_ILi128EEENSA_ILi64EEENSA_ILi32EEEEEENS_6half_tENS5_IJlSC_lEEESK_SL_NS4_8TiledMMAINS4_8MMA_AtomIJNS4_4SM904GMMA25MMA_64x64x16_F32F16F16_SSILNSP_5MajorE0ELSR_0ELNSP_7ScaleInE1ELSS_1EEEEEENS4_6LayoutINS5_IJSB_SC_SC_EEENS5_IJSC_NSA_ILi0EEESX_EEEEENS5_IJNS4_10UnderscoreES10_S10_EEEEENS4_23SM90_TMA_LOAD_MULTICASTENS4_14ComposedLayoutINS4_7SwizzleILi2ELi4ELi3EEENS4_18smem_ptr_flag_bitsILi16EEENSV_INS5_IJNSA_ILi8EEESI_EEENS5_IJSI_SC_EEEEEEEvNS4_8identityES13_S1D_vS1E_EENS_8epilogue10collective6detail29Sm90TmaWarpSpecializedAdapterINS1H_15DefaultEpilogueISK_SL_SL_NS1G_6thread17LinearCombinationISK_Li1EffLNS1L_9ScaleType4KindE0ELNS_15FloatRoundStyleE2ESK_EENS1_15EpilogueDefaultEEEEEvvEEEEvNT_6ParamsE)
	.align		4
        /*000c*/ 	.word	index@(__assertfail)
	.align		4
        /*0010*/ 	.word	0x00000000
	.align		4
        /*0014*/ 	.word	0xfffffffe
	.align		4
        /*0018*/ 	.word	0x00000000
	.align		4
        /*001c*/ 	.word	0xfffffffd
	.align		4
        /*0020*/ 	.word	0x00000000
	.align		4
        /*0024*/ 	.word	0xfffffffc


//--------------------- .nv.constant4             --------------------------
	.section	.nv.constant4,"a",@progbits
	.align	8
	.align		8
.nv.constant4:
        /*0000*/ 	.dword	__assertfail
	.align		8
        /*0008*/ 	.dword	__unnamed_1
	.align		8
        /*0010*/ 	.dword	_ZN39_INTERNAL_68a43197_4_k_cu_bfa66fee_39434cuda3std3__45__cpo5beginE
	.align		8
        /*0018*/ 	.dword	_ZN39_INTERNAL_68a43197_4_k_cu_bfa66fee_39434cuda3std3__45__cpo3endE
	.align		8
        /*0020*/ 	.dword	_ZN39_INTERNAL_68a43197_4_k_cu_bfa66fee_39434cuda3std3__45__cpo6cbeginE
	.align		8
        /*0028*/ 	.dword	_ZN39_INTERNAL_68a43197_4_k_cu_bfa66fee_39434cuda3std3__45__cpo4cendE
	.align		8
        /*0030*/ 	.dword	_ZN39_INTERNAL_68a43197_4_k_cu_bfa66fee_39434cuda3std3__441_GLOBAL__N__68a43197_4_k_cu_bfa66fee_39436ignoreE
	.align		8
        /*0038*/ 	.dword	_ZN39_INTERNAL_68a43197_4_k_cu_bfa66fee_39434cuda3std3__419piecewise_constructE
	.align		8
        /*0040*/ 	.dword	_ZN39_INTERNAL_68a43197_4_k_cu_bfa66fee_39434cuda3std3__48in_placeE
	.align		8
        /*0048*/ 	.dword	_ZN39_INTERNAL_68a43197_4_k_cu_bfa66fee_39434cuda3std6ranges3__45__cpo4swapE
	.align		8
        /*0050*/ 	.dword	_ZN39_INTERNAL_68a43197_4_k_cu_bfa66fee_39434cuda3std6ranges3__45__cpo9iter_moveE
	.align		8
        /*0058*/ 	.dword	_ZN39_INTERNAL_68a43197_4_k_cu_bfa66fee_39434cute7productE
	.align		8
        /*0060*/ 	.dword	_ZN39_INTERNAL_68a43197_4_k_cu_bfa66fee_39434cute1_E
	.align		8
        /*0068*/ 	.dword	$str$22
	.align		8
        /*0070*/ 	.dword	$str$23


//--------------------- .text._ZN7cutlass13device_kernelINS_4gemm6kernel13GemmUniversalIN4cute5tupleIJiiiiEEENS1_10collective13CollectiveMmaINS1_34MainloopSm90TmaGmmaWarpSpecializedILi5ENS5_IJNS4_1CILi2EEESB_NSA_ILi1EEEEEENS1_35KernelTmaWarpSpecializedCooperativeEEENS5_IJNSA_ILi128EEENSA_ILi64EEENSA_ILi32EEEEEENS_6half_tENS5_IJlSC_lEEESK_SL_NS4_8TiledMMAINS4_8MMA_AtomIJNS4_4SM904GMMA25MMA_64x64x16_F32F16F16_SSILNSP_5MajorE0ELSR_0ELNSP_7ScaleInE1ELSS_1EEEEEENS4_6LayoutINS5_IJSB_SC_SC_EEENS5_IJSC_NSA_ILi0EEESX_EEEEENS5_IJNS4_10UnderscoreES10_S10_EEEEENS4_23SM90_TMA_LOAD_MULTICASTENS4_14ComposedLayoutINS4_7SwizzleILi2ELi4ELi3EEENS4_18smem_ptr_flag_bitsILi16EEENSV_INS5_IJNSA_ILi8EEESI_EEENS5_IJSI_SC_EEEEEEEvNS4_8identityES13_S1D_vS1E_EENS_8epilogue10collective6detail29Sm90TmaWarpSpecializedAdapterINS1H_15DefaultEpilogueISK_SL_SL_NS1G_6thread17LinearCombinationISK_Li1EffLNS1L_9ScaleType4KindE0ELNS_15FloatRoundStyleE2ESK_EENS1_15EpilogueDefaultEEEEEvvEEEEvNT_6ParamsE --------------------------
	.section	.text._ZN7cutlass13device_kernelINS_4gemm6kernel13GemmUniversalIN4cute5tupleIJiiiiEEENS1_10collective13CollectiveMmaINS1_34MainloopSm90TmaGmmaWarpSpecializedILi5ENS5_IJNS4_1CILi2EEESB_NSA_ILi1EEEEEENS1_35KernelTmaWarpSpecializedCooperativeEEENS5_IJNSA_ILi128EEENSA_ILi64EEENSA_ILi32EEEEEENS_6half_tENS5_IJlSC_lEEESK_SL_NS4_8TiledMMAINS4_8MMA_AtomIJNS4_4SM904GMMA25MMA_64x64x16_F32F16F16_SSILNSP_5MajorE0ELSR_0ELNSP_7ScaleInE1ELSS_1EEEEEENS4_6LayoutINS5_IJSB_SC_SC_EEENS5_IJSC_NSA_ILi0EEESX_EEEEENS5_IJNS4_10UnderscoreES10_S10_EEEEENS4_23SM90_TMA_LOAD_MULTICASTENS4_14ComposedLayoutINS4_7SwizzleILi2ELi4ELi3EEENS4_18smem_ptr_flag_bitsILi16EEENSV_INS5_IJNSA_ILi8EEESI_EEENS5_IJSI_SC_EEEEEEEvNS4_8identityES13_S1D_vS1E_EENS_8epilogue10collective6detail29Sm90TmaWarpSpecializedAdapterINS1H_15DefaultEpilogueISK_SL_SL_NS1G_6thread17LinearCombinationISK_Li1EffLNS1L_9ScaleType4KindE0ELNS_15FloatRoundStyleE2ESK_EENS1_15EpilogueDefaultEEEEEvvEEEEvNT_6ParamsE,"ax",@progbits
	.align	128
.text._ZN7cutlass13device_kernelINS_4gemm6kernel13GemmUniversalIN4cute5tupleIJiiiiEEENS1_10collective13CollectiveMmaINS1_34MainloopSm90TmaGmmaWarpSpecializedILi5ENS5_IJNS4_1CILi2EEESB_NSA_ILi1EEEEEENS1_35KernelTmaWarpSpecializedCooperativeEEENS5_IJNSA_ILi128EEENSA_ILi64EEENSA_ILi32EEEEEENS_6half_tENS5_IJlSC_lEEESK_SL_NS4_8TiledMMAINS4_8MMA_AtomIJNS4_4SM904GMMA25MMA_64x64x16_F32F16F16_SSILNSP_5MajorE0ELSR_0ELNSP_7ScaleInE1ELSS_1EEEEEENS4_6LayoutINS5_IJSB_SC_SC_EEENS5_IJSC_NSA_ILi0EEESX_EEEEENS5_IJNS4_10UnderscoreES10_S10_EEEEENS4_23SM90_TMA_LOAD_MULTICASTENS4_14ComposedLayoutINS4_7SwizzleILi2ELi4ELi3EEENS4_18smem_ptr_flag_bitsILi16EEENSV_INS5_IJNSA_ILi8EEESI_EEENS5_IJSI_SC_EEEEEEEvNS4_8identityES13_S1D_vS1E_EENS_8epilogue10collective6detail29Sm90TmaWarpSpecializedAdapterINS1H_15DefaultEpilogueISK_SL_SL_NS1G_6thread17LinearCombinationISK_Li1EffLNS1L_9ScaleType4KindE0ELNS_15FloatRoundStyleE2ESK_EENS1_15EpilogueDefaultEEEEEvvEEEEvNT_6ParamsE:
        .type           _ZN7cutlass13device_kernelINS_4gemm6kernel13GemmUniversalIN4cute5tupleIJiiiiEEENS1_10collective13CollectiveMmaINS1_34MainloopSm90TmaGmmaWarpSpecializedILi5ENS5_IJNS4_1CILi2EEESB_NSA_ILi1EEEEEENS1_35KernelTmaWarpSpecializedCooperativeEEENS5_IJNSA_ILi128EEENSA_ILi64EEENSA_ILi32EEEEEENS_6half_tENS5_IJlSC_lEEESK_SL_NS4_8TiledMMAINS4_8MMA_AtomIJNS4_4SM904GMMA25MMA_64x64x16_F32F16F16_SSILNSP_5MajorE0ELSR_0ELNSP_7ScaleInE1ELSS_1EEEEEENS4_6LayoutINS5_IJSB_SC_SC_EEENS5_IJSC_NSA_ILi0EEESX_EEEEENS5_IJNS4_10UnderscoreES10_S10_EEEEENS4_23SM90_TMA_LOAD_MULTICASTENS4_14ComposedLayoutINS4_7SwizzleILi2ELi4ELi3EEENS4_18smem_ptr_flag_bitsILi16EEENSV_INS5_IJNSA_ILi8EEESI_EEENS5_IJSI_SC_EEEEEEEvNS4_8identityES13_S1D_vS1E_EENS_8epilogue10collective6detail29Sm90TmaWarpSpecializedAdapterINS1H_15DefaultEpilogueISK_SL_SL_NS1G_6thread17LinearCombinationISK_Li1EffLNS1L_9ScaleType4KindE0ELNS_15FloatRoundStyleE2ESK_EENS1_15EpilogueDefaultEEEEEvvEEEEvNT_6ParamsE,@function
        .size           _ZN7cutlass13device_kernelINS_4gemm6kernel13GemmUniversalIN4cute5tupleIJiiiiEEENS1_10collective13CollectiveMmaINS1_34MainloopSm90TmaGmmaWarpSpecializedILi5ENS5_IJNS4_1CILi2EEESB_NSA_ILi1EEEEEENS1_35KernelTmaWarpSpecializedCooperativeEEENS5_IJNSA_ILi128EEENSA_ILi64EEENSA_ILi32EEEEEENS_6half_tENS5_IJlSC_lEEESK_SL_NS4_8TiledMMAINS4_8MMA_AtomIJNS4_4SM904GMMA25MMA_64x64x16_F32F16F16_SSILNSP_5MajorE0ELSR_0ELNSP_7ScaleInE1ELSS_1EEEEEENS4_6LayoutINS5_IJSB_SC_SC_EEENS5_IJSC_NSA_ILi0EEESX_EEEEENS5_IJNS4_10UnderscoreES10_S10_EEEEENS4_23SM90_TMA_LOAD_MULTICASTENS4_14ComposedLayoutINS4_7SwizzleILi2ELi4ELi3EEENS4_18smem_ptr_flag_bitsILi16EEENSV_INS5_IJNSA_ILi8EEESI_EEENS5_IJSI_SC_EEEEEEEvNS4_8identityES13_S1D_vS1E_EENS_8epilogue10collective6detail29Sm90TmaWarpSpecializedAdapterINS1H_15DefaultEpilogueISK_SL_SL_NS1G_6thread17LinearCombinationISK_Li1EffLNS1L_9ScaleType4KindE0ELNS_15FloatRoundStyleE2ESK_EENS1_15EpilogueDefaultEEEEEvvEEEEvNT_6ParamsE,(.L_x_137 - _ZN7cutlass13device_kernelINS_4gemm6kernel13GemmUniversalIN4cute5tupleIJiiiiEEENS1_10collective13CollectiveMmaINS1_34MainloopSm90TmaGmmaWarpSpecializedILi5ENS5_IJNS4_1CILi2EEESB_NSA_ILi1EEEEEENS1_35KernelTmaWarpSpecializedCooperativeEEENS5_IJNSA_ILi128EEENSA_ILi64EEENSA_ILi32EEEEEENS_6half_tENS5_IJlSC_lEEESK_SL_NS4_8TiledMMAINS4_8MMA_AtomIJNS4_4SM904GMMA25MMA_64x64x16_F32F16F16_SSILNSP_5MajorE0ELSR_0ELNSP_7ScaleInE1ELSS_1EEEEEENS4_6LayoutINS5_IJSB_SC_SC_EEENS5_IJSC_NSA_ILi0EEESX_EEEEENS5_IJNS4_10UnderscoreES10_S10_EEEEENS4_23SM90_TMA_LOAD_MULTICASTENS4_14ComposedLayoutINS4_7SwizzleILi2ELi4ELi3EEENS4_18smem_ptr_flag_bitsILi16EEENSV_INS5_IJNSA_ILi8EEESI_EEENS5_IJSI_SC_EEEEEEEvNS4_8identityES13_S1D_vS1E_EENS_8epilogue10collective6detail29Sm90TmaWarpSpecializedAdapterINS1H_15DefaultEpilogueISK_SL_SL_NS1G_6thread17LinearCombinationISK_Li1EffLNS1L_9ScaleType4KindE0ELNS_15FloatRoundStyleE2ESK_EENS1_15EpilogueDefaultEEEEEvvEEEEvNT_6ParamsE)
        .other          _ZN7cutlass13device_kernelINS_4gemm6kernel13GemmUniversalIN4cute5tupleIJiiiiEEENS1_10collective13CollectiveMmaINS1_34MainloopSm90TmaGmmaWarpSpecializedILi5ENS5_IJNS4_1CILi2EEESB_NSA_ILi1EEEEEENS1_35KernelTmaWarpSpecializedCooperativeEEENS5_IJNSA_ILi128EEENSA_ILi64EEENSA_ILi32EEEEEENS_6half_tENS5_IJlSC_lEEESK_SL_NS4_8TiledMMAINS4_8MMA_AtomIJNS4_4SM904GMMA25MMA_64x64x16_F32F16F16_SSILNSP_5MajorE0ELSR_0ELNSP_7ScaleInE1ELSS_1EEEEEENS4_6LayoutINS5_IJSB_SC_SC_EEENS5_IJSC_NSA_ILi0EEESX_EEEEENS5_IJNS4_10UnderscoreES10_S10_EEEEENS4_23SM90_TMA_LOAD_MULTICASTENS4_14ComposedLayoutINS4_7SwizzleILi2ELi4ELi3EEENS4_18smem_ptr_flag_bitsILi16EEENSV_INS5_IJNSA_ILi8EEESI_EEENS5_IJSI_SC_EEEEEEEvNS4_8identityES13_S1D_vS1E_EENS_8epilogue10collective6detail29Sm90TmaWarpSpecializedAdapterINS1H_15DefaultEpilogueISK_SL_SL_NS1G_6thread17LinearCombinationISK_Li1EffLNS1L_9ScaleType4KindE0ELNS_15FloatRoundStyleE2ESK_EENS1_15EpilogueDefaultEEEEEvvEEEEvNT_6ParamsE,@"STO_CUDA_ENTRY STV_DEFAULT"
_ZN7cutlass13device_kernelINS_4gemm6kernel13GemmUniversalIN4cute5tupleIJiiiiEEENS1_10collective13CollectiveMmaINS1_34MainloopSm90TmaGmmaWarpSpecializedILi5ENS5_IJNS4_1CILi2EEESB_NSA_ILi1EEEEEENS1_35KernelTmaWarpSpecializedCooperativeEEENS5_IJNSA_ILi128EEENSA_ILi64EEENSA_ILi32EEEEEENS_6half_tENS5_IJlSC_lEEESK_SL_NS4_8TiledMMAINS4_8MMA_AtomIJNS4_4SM904GMMA25MMA_64x64x16_F32F16F16_SSILNSP_5MajorE0ELSR_0ELNSP_7ScaleInE1ELSS_1EEEEEENS4_6LayoutINS5_IJSB_SC_SC_EEENS5_IJSC_NSA_ILi0EEESX_EEEEENS5_IJNS4_10UnderscoreES10_S10_EEEEENS4_23SM90_TMA_LOAD_MULTICASTENS4_14ComposedLayoutINS4_7SwizzleILi2ELi4ELi3EEENS4_18smem_ptr_flag_bitsILi16EEENSV_INS5_IJNSA_ILi8EEESI_EEENS5_IJSI_SC_EEEEEEEvNS4_8identityES13_S1D_vS1E_EENS_8epilogue10collective6detail29Sm90TmaWarpSpecializedAdapterINS1H_15DefaultEpilogueISK_SL_SL_NS1G_6thread17LinearCombinationISK_Li1EffLNS1L_9ScaleType4KindE0ELNS_15FloatRoundStyleE2ESK_EENS1_15EpilogueDefaultEEEEEvvEEEEvNT_6ParamsE:
[----:B------:R-:W0:Y:S01]  /*0000*/  LDC R1, c[0x0][0x28] ;  /* 0x00000a00ff017b82 */ /* 0x000e220000000800 */
[----:B------:R-:W1:Y:S01]  /*0010*/  S2R R18, SR_TID.X ;  /* 0x0000000000127919 */ /* 0x000e620000002100 */
[----:B------:R-:W-:Y:S01]  /*0020*/  ELECT P0, URZ, PT ;  /* 0x00000000003f782f */ /* 0x000fe20003800000 */
[----:B------:R-:W-:Y:S01]  /*0030*/  BSSY B0, `(.L_x_0) ;  /* 0x000000f000007945 */ /* 0x000fe20003800000 */
[--C-:B-1----:R-:W-:Y:S02]  /*0040*/  SHF.R.U32.HI R0, RZ, 0x5, R18.reuse ;  /* 0x00000005ff007819 */ /* 0x102fe40000011612 */
[----:B------:R-:W-:-:S03]  /*0050*/  SHF.R.U32.HI R3, RZ, 0x7, R18 ;  /* 0x00000007ff037819 */ /* 0x000fc60000011612 */
[----:B------:R-:W1:Y:S04]  /*0060*/  SHFL.IDX PT, R2, R0, RZ, 0x1f ;  /* 0x00001fff00027589 */ /* 0x000e6800000e0000 */
[----:B------:R2:W3:Y:S01]  /*0070*/  SHFL.IDX PT, R5, R3, RZ, 0x1f ;  /* 0x00001fff03057589 */ /* 0x0004e200000e0000 */
[----:B-1----:R-:W-:-:S13]  /*0080*/  ISETP.NE.OR P0, PT, R2, RZ, !P0 ;  /* 0x000000ff0200720c */ /* 0x002fda0004705670 */
[----:B0-23--:R-:W-:Y:S05]  /*0090*/  @P0 BRA `(.L_x_1) ;  /* 0x0000000000200947 */ /* 0x00dfea0003800000 */
[----:B------:R-:W-:Y:S02]  /*00a0*/  ULDC.64 UR4, c[0x0][0x198] ;  /* 0x0000660000047ab9 */ /* 0x000fe40000000a00 */
[----:B------:R-:W-:Y:S02]  /*00b0*/  UIADD3 UR6, UP0, UR4, 0xf0, URZ ;  /* 0x000000f004067890 */ /* 0x000fe4000ff1e03f */
[----:B------:R-:W-:Y:S02]  /*00c0*/  UIADD3 UR4, UP1, UR4, 0x1f0, URZ ;  /* 0x000001f004047890 */ /* 0x000fe4000ff3e03f */
[----:B------:R-:W-:Y:S02]  /*00d0*/  UIADD3.X UR7, URZ, UR5, URZ, UP0, !UPT ;  /* 0x000000053f077290 */ /* 0x000fe400087fe43f */
[----:B------:R-:W-:-:S07]  /*00e0*/  UIADD3.X UR5, URZ, UR5, URZ, UP1, !UPT ;  /* 0x000000053f057290 */ /* 0x000fce0008ffe43f */
[----:B------:R0:W-:Y:S02]  /*00f0*/  UTMACCTL.PF [UR6] ;  /* 0x00000000060079b9 */ /* 0x0001e40008040000 */
[----:B------:R0:W-:Y:S02]  /*0100*/  UTMACCTL.PF [UR4] ;  /* 0x00000000040079b9 */ /* 0x0001e40008040000 */
[----:B0-----:R-:W-:Y:S01]  /*0110*/  NOP ;  /* 0x0000000000007918 */ /* 0x001fe20000000000 */
.L_x_1:
[----:B------:R-:W-:Y:S05]  /*0120*/  BSYNC B0 ;  /* 0x0000000000007941 */ /* 0x000fea0003800000 */
.L_x_0:
[----:B------:R-:W0:Y:S02]  /*0130*/  SHFL.IDX PT, R3, R0, RZ, 0x1f ;  /* 0x00001fff00037589 */ /* 0x000e2400000e0000 */
[----:B0-----:R-:W-:-:S13]  /*0140*/  ISETP.NE.AND P0, PT, R3, RZ, PT ;  /* 0x000000ff0300720c */ /* 0x001fda0003f05270 */
[----:B------:R-:W-:Y:S05]  /*0150*/  @P0 BRA `(.L_x_2) ;  /* 0x0000000000600947 */ /* 0x000fea0003800000 */
[----:B------:R-:W0:Y:S01]  /*0160*/  S2UR UR8, SR_CgaCtaId ;  /* 0x00000000000879c3 */ /* 0x000e220000008800 */
[----:B------:R-:W-:Y:S01]  /*0170*/  UMOV UR4, 0x400 ;  /* 0x0000040000047882 */ /* 0x000fe20000000000 */
[----:B------:R-:W-:Y:S01]  /*0180*/  UMOV UR5, 0x1 ;  /* 0x0000000100057882 */ /* 0x000fe20000000000 */
[----:B------:R-:W-:Y:S01]  /*0190*/  UMOV UR6, 0x6 ;  /* 0x0000000600067882 */ /* 0x000fe20000000000 */
[----:B------:R-:W-:Y:S01]  /*01a0*/  ELECT P0, URZ, PT ;  /* 0x00000000003f782f */ /* 0x000fe20003800000 */
[----:B------:R-:W-:-:S04]  /*01b0*/  UIADD3 UR6, -UR6, 0x100000, URZ ;  /* 0x0010000006067890 */ /* 0x000fc8000fffe13f */
[----:B------:R-:W-:Y:S02]  /*01c0*/  USHF.L.U32 UR7, UR6, 0xb, URZ ;  /* 0x0000000b06077899 */ /* 0x000fe4000800063f */
[----:B------:R-:W-:Y:S02]  /*01d0*/  USHF.L.U32 UR6, UR6, 0x1, URZ ;  /* 0x0000000106067899 */ /* 0x000fe4000800063f */
[----:B0-----:R-:W-:Y:S02]  /*01e0*/  ULEA UR8, UR8, UR4, 0x18 ;  /* 0x0000000408087291 */ /* 0x001fe4000f8ec03f */
[----:B------:R-:W-:-:S04]  /*01f0*/  UIADD3 UR4, -UR5, 0x100000, URZ ;  /* 0x0010000005047890 */ /* 0x000fc8000fffe13f */
[----:B------:R-:W-:Y:S02]  /*0200*/  USHF.L.U32 UR5, UR4, 0xb, URZ ;  /* 0x0000000b04057899 */ /* 0x000fe4000800063f */
[----:B------:R-:W-:Y:S01]  /*0210*/  USHF.L.U32 UR4, UR4, 0x1, URZ ;  /* 0x0000000104047899 */ /* 0x000fe2000800063f */
[----:B------:R-:W0:Y:S11]  /*0220*/  FENCE.VIEW.ASYNC.S ;  /* 0x00000000000073c6 */ /* 0x000e360000000000 */
[----:B0-----:R0:W1:Y:S01]  /*0230*/  SYNCS.EXCH.64 URZ, [UR8], UR4 ;  /* 0x00000004083f75b2 */ /* 0x0010620008000100 */
[----:B------:R0:W2:Y:S01]  /*0240*/  SYNCS.EXCH.64 URZ, [UR8+0x28], UR6 ;  /* 0x00002806083f75b2 */ /* 0x0000a20008000100 */
[----:B------:R0:W3:Y:S01]  /*0250*/  SYNCS.EXCH.64 URZ, [UR8+0x8], UR4 ;  /* 0x00000804083f75b2 */ /* 0x0000e20008000100 */
[----:B------:R0:W4:Y:S01]  /*0260*/  SYNCS.EXCH.64 URZ, [UR8+0x30], UR6 ;  /* 0x00003006083f75b2 */ /* 0x0001220008000100 */
[----:B------:R0:W0:Y:S01]  /*0270*/  SYNCS.EXCH.64 URZ, [UR8+0x10], UR4 ;  /* 0x00001004083f75b2 */ /* 0x0000220008000100 */
[----:B------:R0:W0:Y:S01]  /*0280*/  SYNCS.EXCH.64 URZ, [UR8+0x38], UR6 ;  /* 0x00003806083f75b2 */ /* 0x0000220008000100 */
[----:B------:R0:W0:Y:S01]  /*0290*/  SYNCS.EXCH.64 URZ, [UR8+0x18], UR4 ;  /* 0x00001804083f75b2 */ /* 0x0000220008000100 */
[----:B------:R0:W0:Y:S01]  /*02a0*/  SYNCS.EXCH.64 URZ, [UR8+0x40], UR6 ;  /* 0x00004006083f75b2 */ /* 0x0000220008000100 */
[----:B------:R0:W0:Y:S01]  /*02b0*/  SYNCS.EXCH.64 URZ, [UR8+0x20], UR4 ;  /* 0x00002004083f75b2 */ /* 0x0000220008000100 */
[----:B------:R0:W0:Y:S01]  /*02c0*/  SYNCS.EXCH.64 URZ, [UR8+0x48], UR6 ;  /* 0x00004806083f75b2 */ /* 0x0000220008000100 */
[----:B------:R-:W-:Y:S01]  /*02d0*/  NOP ;  /* 0x0000000000007918 */ /* 0x000fe20000000000 */
.L_x_2:
[----:B------:R-:W-:Y:S01]  /*02e0*/  SHF.R.S32.HI R7, RZ, 0x1f, R18 ;  /* 0x0000001fff077819 */ /* 0x000fe20000011412 */
[----:B------:R-:W5:Y:S01]  /*02f0*/  SHFL.IDX PT, R0, R0, RZ, 0x1f ;  /* 0x00001fff00007589 */ /* 0x000f6200000e0000 */
[----:B0-----:R-:W0:Y:S01]  /*0300*/  S2UR UR8, SR_CTAID.X ;  /* 0x00000000000879c3 */ /* 0x001e220000002500 */
[----:B------:R-:W-:Y:S02]  /*0310*/  ELECT P0, URZ, PT ;  /* 0x00000000003f782f */ /* 0x000fe40003800000 */
[----:B------:R-:W-:Y:S01]  /*0320*/  LEA.HI R7, R7, R18, RZ, 0x7 ;  /* 0x0000001207077211 */ /* 0x000fe200078f38ff */
[----:B------:R-:W1:Y:S01]  /*0330*/  S2R R4, SR_CTAID.Y ;  /* 0x0000000000047919 */ /* 0x000e620000002600 */
[----:B------:R-:W-:Y:S01]  /*0340*/  SHF.R.S32.HI R8, RZ, 0x1f, R3 ;  /* 0x0000001fff087819 */ /* 0x000fe20000011403 */
[----:B------:R-:W-:Y:S01]  /*0350*/  ULDC UR4, c[0x0][0x150] ;  /* 0x0000540000047ab9 */ /* 0x000fe20000000800 */
[----:B------:R-:W-:Y:S01]  /*0360*/  LOP3.LUT R7, R7, 0xffffff80, RZ, 0xc0, !PT ;  /* 0xffffff8007077812 */ /* 0x000fe200078ec0ff */
[----:B------:R-:W-:Y:S01]  /*0370*/  NOP ;  /* 0x0000000000007918 */ /* 0x000fe20000000000 */
[----:B------:R-:W-:Y:S01]  /*0380*/  LEA.HI R8, R8, R3, RZ, 0x2 ;  /* 0x0000000308087211 */ /* 0x000fe200078f10ff */
[----:B------:R-:W2:Y:S01]  /*0390*/  LDC R10, c[0x0][0x144] ;  /* 0x00005100ff0a7b82 */ /* 0x000ea20000000800 */
[----:B------:R-:W-:Y:S01]  /*03a0*/  NOP ;  /* 0x0000000000007918 */ /* 0x000fe20000000000 */
[----:B------:R-:W-:Y:S01]  /*03b0*/  IMAD.IADD R6, R18, 0x1, -R7 ;  /* 0x0000000112067824 */ /* 0x000fe200078e0a07 */
[----:B------:R-:W-:Y:S01]  /*03c0*/  LOP3.LUT R8, R8, 0x3ffffffc, RZ, 0xc0, !PT ;  /* 0x3ffffffc08087812 */ /* 0x000fe200078ec0ff */
[----:B------:R-:W-:Y:S01]  /*03d0*/  IMAD.MOV.U32 R23, RZ, RZ, 0x1 ;  /* 0x00000001ff177424 */ /* 0x000fe200078e00ff */
[----:B------:R-:W-:-:S02]  /*03e0*/  ISETP.NE.AND P3, PT, R5, RZ, PT ;  /* 0x000000ff0500720c */ /* 0x000fc40003f65270 */
[----:B------:R-:W-:Y:S01]  /*03f0*/  SHF.R.S32.HI R7, RZ, 0x1f, R6 ;  /* 0x0000001fff077819 */ /* 0x000fe20000011406 */
[----:B------:R-:W-:Y:S01]  /*0400*/  IMAD.IADD R8, R3, 0x1, -R8 ;  /* 0x0000000103087824 */ /* 0x000fe200078e0a08 */
[----:B------:R-:W3:Y:S02]  /*0410*/  LDC R13, c[0x0][0x140] ;  /* 0x00005000ff0d7b82 */ /* 0x000ee40000000800 */
[----:B------:R-:W-:Y:S02]  /*0420*/  LEA.HI R7, R7, R6, RZ, 0x3 ;  /* 0x0000000607077211 */ /* 0x000fe400078f18ff */
[----:B-----5:R-:W-:Y:S02]  /*0430*/  ISETP.NE.OR P0, PT, R0, RZ, !P0 ;  /* 0x000000ff0000720c */ /* 0x020fe40004705670 */
[--C-:B------:R-:W-:Y:S02]  /*0440*/  SHF.R.S32.HI R0, RZ, 0x3, R7.reuse ;  /* 0x00000003ff007819 */ /* 0x100fe40000011407 */
[----:B------:R-:W-:-:S02]  /*0450*/  SHF.R.S32.HI R7, RZ, 0x1f, R7 ;  /* 0x0000001fff077819 */ /* 0x000fc40000011407 */
[----:B0-----:R-:W-:Y:S02]  /*0460*/  I2FP.F32.U32 R9, UR8 ;  /* 0x0000000800097c45 */ /* 0x001fe40008201000 */
[----:B------:R-:W-:-:S03]  /*0470*/  LEA.HI R7, R7, R0, RZ, 0x2 ;  /* 0x0000000007077211 */ /* 0x000fc600078f10ff */
[----:B------:R-:W-:Y:S01]  /*0480*/  FMUL R9, R9, UR4 ;  /* 0x0000000409097c20 */ /* 0x000fe20008400000 */
[----:B------:R-:W-:Y:S01]  /*0490*/  LOP3.LUT R7, R7, 0xfffffffc, RZ, 0xc0, !PT ;  /* 0xfffffffc07077812 */ /* 0x000fe200078ec0ff */
[----:B------:R-:W-:Y:S01]  /*04a0*/  VOTEU.ALL UP0, P0 ;  /* 0x00000000003f7886 */ /* 0x000fe20000000000 */
[----:B-1----:R-:W-:Y:S01]  /*04b0*/  I2FP.F32.U32 R3, R4 ;  /* 0x0000000400037245 */ /* 0x002fe20000201000 */
[----:B------:R-:W-:Y:S01]  /*04c0*/  ULDC UR4, c[0x0][0x154] ;  /* 0x0000550000047ab9 */ /* 0x000fe20000000800 */
[----:B------:R-:W-:Y:S01]  /*04d0*/  VOTEU.ALL UP1, P0 ;  /* 0x00000000003f7886 */ /* 0x000fe20000020000 */
[----:B------:R-:W0:Y:S01]  /*04e0*/  F2I.U32.TRUNC.NTZ R9, R9 ;  /* 0x0000000900097305 */ /* 0x000e22000020f000 */
[----:B------:R-:W-:Y:S01]  /*04f0*/  IMAD.IADD R7, R0, 0x1, -R7 ;  /* 0x0000000100077824 */ /* 0x000fe200078e0a07 */
[----:B------:R-:W1:Y:S01]  /*0500*/  @!UP0 S2UR UR7, SR_CgaCtaId ;  /* 0x00000000000789c3 */ /* 0x000e620000008800 */
[----:B------:R-:W-:Y:S01]  /*0510*/  FMUL R12, R3, UR4 ;  /* 0x00000004030c7c20 */ /* 0x000fe20008400000 */
[----:B------:R-:W-:Y:S01]  /*0520*/  UMOV UR4, 0x20 ;  /* 0x0000002000047882 */ /* 0x000fe20000000000 */
[----:B------:R-:W-:Y:S01]  /*0530*/  IMAD R8, R8, 0x4, R7 ;  /* 0x0000000408087824 */ /* 0x000fe200078e0207 */
[----:B------:R-:W-:Y:S01]  /*0540*/  @!UP0 UMOV UR6, 0x400 ;  /* 0x0000040000068882 */ /* 0x000fe20000000000 */
[----:B------:R-:W-:-:S04]  /*0550*/  @!UP0 UIADD3 UR4, -UR4, 0x100000, URZ ;  /* 0x0010000004048890 */ /* 0x000fc8000fffe13f */
[----:B------:R-:W-:Y:S02]  /*0560*/  @!UP0 USHF.L.U32 UR5, UR4, 0xb, URZ ;  /* 0x0000000b04058899 */ /* 0x000fe4000800063f */
[----:B------:R-:W-:Y:S01]  /*0570*/  @!UP0 USHF.L.U32 UR4, UR4, 0x1, URZ ;  /* 0x0000000104048899 */ /* 0x000fe2000800063f */
[----:B---3--:R-:W-:Y:S01]  /*0580*/  ISETP.EQ.U32.AND P2, PT, R13, 0x1, PT ;  /* 0x000000010d00780c */ /* 0x008fe20003f42070 */
[----:B------:R-:W3:Y:S01]  /*0590*/  F2I.U32.TRUNC.NTZ R12, R12 ;  /* 0x0000000c000c7305 */ /* 0x000ee2000020f000 */
[----:B------:R-:W-:Y:S01]  /*05a0*/  LEA.HI R0, R8, R8, RZ, 0x1 ;  /* 0x0000000808007211 */ /* 0x000fe200078f08ff */
[----:B------:R-:W5:Y:S03]  /*05b0*/  LDC R7, c[0x0][0x148] ;  /* 0x00005200ff077b82 */ /* 0x000f660000000800 */
[----:B------:R-:W-:Y:S01]  /*05c0*/  LOP3.LUT R11, R0, 0xfffffffe, RZ, 0xc0, !PT ;  /* 0xfffffffe000b7812 */ /* 0x000fe200078ec0ff */
[----:B0-----:R-:W-:Y:S01]  /*05d0*/  IMAD.MOV R15, RZ, RZ, -R9 ;  /* 0x000000ffff0f7224 */ /* 0x001fe200078e0a09 */
[----:B------:R-:W-:-:S03]  /*05e0*/  SHF.R.S32.HI R9, RZ, 0x1f, R2 ;  /* 0x0000001fff097819 */ /* 0x000fc60000011402 */
[----:B--2---:R-:W-:Y:S01]  /*05f0*/  IMAD R3, R10, R15, UR8 ;  /* 0x000000080a037e24 */ /* 0x004fe2000f8e020f */
[----:B------:R-:W-:Y:S01]  /*0600*/  LEA.HI R9, R9, R2, RZ, 0x2 ;  /* 0x0000000209097211 */ /* 0x000fe200078f10ff */
[C---:B------:R-:W-:Y:S02]  /*0610*/  IMAD.IADD R0, R8.reuse, 0x1, -R11 ;  /* 0x0000000108007824 */ /* 0x040fe400078e0a0b */
[----:B------:R-:W-:Y:S01]  /*0620*/  IMAD.SHL.U32 R11, R8, 0x4, RZ ;  /* 0x00000004080b7824 */ /* 0x000fe200078e00ff */
[----:B------:R-:W-:Y:S01]  /*0630*/  LOP3.LUT R9, R9, 0xfffffffc, RZ, 0xc0, !PT ;  /* 0xfffffffc09097812 */ /* 0x000fe200078ec0ff */
[----:B---3--:R-:W-:Y:S01]  /*0640*/  IMAD.MOV R21, RZ, RZ, -R12 ;  /* 0x000000ffff157224 */ /* 0x008fe200078e0a0c */
[----:B------:R-:W-:Y:S01]  /*0650*/  ISETP.NE.AND P4, PT, R0, R3, PT ;  /* 0x000000030000720c */ /* 0x000fe20003f85270 */
[----:B-1----:R-:W-:Y:S01]  /*0660*/  @!UP0 ULEA UR6, UR7, UR6, 0x18 ;  /* 0x0000000607068291 */ /* 0x002fe2000f8ec03f */
[----:B------:R-:W-:Y:S01]  /*0670*/  LOP3.LUT R22, R8, 0xc, R11, 0x78, !PT ;  /* 0x0000000c08167812 */ /* 0x000fe200078e780b */
[----:B------:R-:W-:Y:S01]  /*0680*/  IMAD.IADD R0, R2, 0x1, -R9 ;  /* 0x0000000102007824 */ /* 0x000fe200078e0a09 */
[----:B------:R-:W-:Y:S01]  /*0690*/  VOTEU.ALL UP0, P0 ;  /* 0x00000000003f7886 */ /* 0x000fe20000000000 */
[----:B------:R-:W-:Y:S01]  /*06a0*/  LOP3.LUT P0, RZ, R6, 0x7, RZ, 0xc0, !PT ;  /* 0x0000000706ff7812 */ /* 0x000fe2000780c0ff */
[----:B------:R-:W-:-:S02]  /*06b0*/  VIADD R6, R5, 0xffffffff ;  /* 0xffffffff05067836 */ /* 0x000fc40000000000 */
[----:B------:R-:W-:Y:S01]  /*06c0*/  ISETP.NE.AND P1, PT, R0, 0x3, PT ;  /* 0x000000030000780c */ /* 0x000fe20003f25270 */
[----:B-----5:R-:W-:Y:S01]  /*06d0*/  IMAD R9, R7, R21, R4 ;  /* 0x0000001507097224 */ /* 0x020fe200078e0204 */
[----:B------:R-:W-:Y:S02]  /*06e0*/  ISETP.LT.U32.AND P0, PT, R22, 0x4, !P0 ;  /* 0x000000041600780c */ /* 0x000fe40004701070 */
[----:B------:R-:W-:Y:S01]  /*06f0*/  ISETP.EQ.OR P1, PT, R0, RZ, !P1 ;  /* 0x000000ff0000720c */ /* 0x000fe20004f22670 */
[----:B------:R-:W0:Y:S02]  /*0700*/  FENCE.VIEW.ASYNC.S ;  /* 0x00000000000073c6 */ /* 0x000e240000000000 */
[----:B0-----:R0:W1:Y:S01]  /*0710*/  @!UP0 SYNCS.EXCH.64 URZ, [UR6+0x60], UR4 ;  /* 0x00006004063f85b2 */ /* 0x0010620008000100 */
[----:B------:R-:W-:Y:S02]  /*0720*/  @P4 LEA.HI R2, R22, R22, RZ, 0x1 ;  /* 0x0000001616024211 */ /* 0x000fe400078f08ff */
[----:B------:R-:W-:-:S02]  /*0730*/  ISETP.EQ.AND P1, PT, R5, RZ, P1 ;  /* 0x000000ff0500720c */ /* 0x000fc40000f22270 */
[----:B------:R-:W-:Y:S02]  /*0740*/  @P4 SHF.R.S32.HI R2, RZ, 0x1, R2 ;  /* 0x00000001ff024819 */ /* 0x000fe40000011402 */
[----:B------:R-:W-:Y:S02]  /*0750*/  ISETP.GE.U32.AND P6, PT, R6, 0x2, PT ;  /* 0x000000020600780c */ /* 0x000fe40003fc6070 */
[----:B------:R-:W-:Y:S02]  /*0760*/  @P4 ISETP.NE.AND P5, PT, R2, R9, PT ;  /* 0x000000090200420c */ /* 0x000fe40003fa5270 */
[----:B------:R-:W-:Y:S02]  /*0770*/  SEL R2, RZ, 0x1, !P0 ;  /* 0x00000001ff027807 */ /* 0x000fe40004000000 */
[----:B------:R-:W-:Y:S02]  /*0780*/  @P4 SEL R23, RZ, 0x1, P5 ;  /* 0x00000001ff174807 */ /* 0x000fe40002800000 */
[----:B------:R-:W-:Y:S01]  /*0790*/  SEL R19, RZ, 0x1, !P1 ;  /* 0x00000001ff137807 */ /* 0x000fe20004800000 */
[----:B------:R0:W2:Y:S01]  /*07a0*/  @!UP1 SYNCS.EXCH.64 URZ, [UR6+0x68], UR4 ;  /* 0x00006804063f95b2 */ /* 0x0000a20008000100 */
[----:B------:R-:W-:Y:S01]  /*07b0*/  LOP3.LUT R23, R23, R2, RZ, 0xc0, !PT ;  /* 0x0000000217177212 */ /* 0x000fe200078ec0ff */
[----:B------:R-:W-:Y:S01]  /*07c0*/  NOP ;  /* 0x0000000000007918 */ /* 0x000fe20000000000 */
[----:B------:R-:W-:Y:S01]  /*07d0*/  SEL R19, R19, 0x2, P6 ;  /* 0x0000000213137807 */ /* 0x000fe20003000000 */
[----:B------:R-:W-:Y:S06]  /*07e0*/  @!P2 BRA `(.L_x_3) ;  /* 0x000000000008a947 */ /* 0x000fec0003800000 */
[----:B-12-4-:R-:W-:Y:S01]  /*07f0*/  UCGABAR_ARV ;  /* 0x00000000000079c7 */ /* 0x016fe20008000000 */
[----:B------:R-:W-:Y:S05]  /*0800*/  BRA `(.L_x_4) ;  /* 0x0000000000047947 */ /* 0x000fea0003800000 */
.L_x_3:
[----:B-12-4-:R-:W-:Y:S01]  /*0810*/  NOP ;  /* 0x0000000000007918 */ /* 0x016fe20000000000 */
.L_x_4:
[----:B------:R-:W1:Y:S01]  /*0820*/  LDC R2, c[0x0][0x65c] ;  /* 0x00019700ff027b82 */ /* 0x000e620000000800 */
[----:B------:R-:W-:Y:S02]  /*0830*/  IMAD.U32 R8, RZ, RZ, UR8 ;  /* 0x00000008ff087e24 */ /* 0x000fe4000f8e00ff */
[----:B------:R-:W-:Y:S01]  /*0840*/  IMAD.MOV.U32 R9, RZ, RZ, RZ ;  /* 0x000000ffff097224 */ /* 0x000fe200078e00ff */
[----:B-1----:R-:W-:-:S04]  /*0850*/  ISETP.NE.AND P1, PT, R2, 0x1, PT ;  /* 0x000000010200780c */ /* 0x002fc80003f25270 */
[----:B------:R-:W-:-:S09]  /*0860*/  P2R R5, PR, RZ, 0x2 ;  /* 0x00000002ff057803 */ /* 0x000fd20000000000 */
[----:B------:R-:W1:Y:S01]  /*0870*/  @P1 LDC R17, c[0x0][0x10] ;  /* 0x00000400ff111b82 */ /* 0x000e620000000800 */
[----:B------:R-:W-:Y:S02]  /*0880*/  @P1 IMAD.MOV.U32 R5, RZ, RZ, RZ ;  /* 0x000000ffff051224 */ /* 0x000fe400078e00ff */
[----:B------:R-:W-:-:S05]  /*0890*/  @P1 IMAD.MOV.U32 R13, RZ, RZ, RZ ;  /* 0x000000ffff0d1224 */ /* 0x000fca00078e00ff */
[----:B------:R-:W2:Y:S01]  /*08a0*/  @!P1 LDC R11, c[0x0][0xc] ;  /* 0x00000300ff0b9b82 */ /* 0x000ea20000000800 */
[----:B-1----:R-:W-:-:S04]  /*08b0*/  @P1 IMAD.WIDE.U32 R16, R17, UR8, R4 ;  /* 0x0000000811101c25 */ /* 0x002fc8000f8e0004 */
[----:B------:R-:W-:Y:S02]  /*08c0*/  @P1 IMAD.IADD R17, R17, 0x1, R13 ;  /* 0x0000000111111824 */ /* 0x000fe400078e020d */
[----:B--2---:R-:W-:-:S04]  /*08d0*/  @!P1 IMAD.WIDE.U32 R8, R4, R11, R8 ;  /* 0x0000000b04089225 */ /* 0x004fc800078e0008 */
[----:B------:R-:W-:Y:S02]  /*08e0*/  @!P1 IMAD.MOV.U32 R16, RZ, RZ, R8 ;  /* 0x000000ffff109224 */ /* 0x000fe400078e0008 */
[----:B------:R-:W-:Y:S01]  /*08f0*/  @!P1 IMAD.MOV.U32 R17, RZ, RZ, R9 ;  /* 0x000000ffff119224 */ /* 0x000fe200078e0009 */
[----:B------:R-:W-:Y:S06]  /*0900*/  @!P2 BRA `(.L_x_5) ;  /* 0x00000000000ca947 */ /* 0x000fec0003800000 */
[----:B------:R-:W-:Y:S01]  /*0910*/  UCGABAR_WAIT ;  /* 0x0000000000007dc7 */ /* 0x000fe20008000000 */
[----:B------:R-:W-:Y:S01]  /*0920*/  CCTL.IVALL ;  /* 0x00000000ff00798f */ /* 0x000fe20002000000 */
[----:B------:R-:W-:Y:S05]  /*0930*/  BRA `(.L_x_6) ;  /* 0x0000000000047947 */ /* 0x000fea0003800000 */
.L_x_5:
[----:B------:R-:W-:Y:S06]  /*0940*/  BAR.SYNC.DEFER_BLOCKING 0x0 ;  /* 0x0000000000007b1d */ /* 0x000fec0000010000 */
.L_x_6:
[----:B------:R-:W-:Y:S05]  /*0950*/  @!P3 BRA `(.L_x_7) ;  /* 0x0000003c009cb947 */ /* 0x000fea0003800000 */
[----:B------:R-:W-:-:S13]  /*0960*/  ISETP.GT.U32.AND P0, PT, R6, 0x1, PT ;  /* 0x000000010600780c */ /* 0x000fda0003f04070 */
[----:B0-----:R-:W-:Y:S05]  /*0970*/  @P0 EXIT ;  /* 0x000000000000094d */ /* 0x001fea0003800000 */
[----:B------:R-:W-:Y:S01]  /*0980*/  ULDC.64 UR4, c[0x0][0x650] ;  /* 0x0001940000047ab9 */ /* 0x000fe20000000a00 */
[----:B------:R-:W-:Y:S01]  /*0990*/  PRMT R0, RZ, 0x7610, R0 ;  /* 0x00007610ff007816 */ /* 0x000fe20000000000 */
[----:B------:R-:W-:Y:S01]  /*09a0*/  IMAD.MOV.U32 R60, RZ, RZ, -0x1 ;  /* 0xffffffffff3c7424 */ /* 0x000fe200078e00ff */
[----:B------:R-:W-:Y:S01]  /*09b0*/  ISETP.GE.U32.AND P0, PT, R16, UR4, PT ;  /* 0x0000000410007c0c */ /* 0x000fe2000bf06070 */
[----:B------:R-:W-:Y:S02]  /*09c0*/  IMAD.MOV.U32 R61, RZ, RZ, -0x1 ;  /* 0xffffffffff3d7424 */ /* 0x000fe400078e00ff */
[----:B------:R-:W-:Y:S01]  /*09d0*/  IMAD.MOV.U32 R59, RZ, RZ, -0x1 ;  /* 0xffffffffff3b7424 */ /* 0x000fe200078e00ff */
[----:B------:R-:W-:-:S13]  /*09e0*/  ISETP.GE.U32.AND.EX P0, PT, R17, UR5, PT, P0 ;  /* 0x0000000511007c0c */ /* 0x000fda000bf06100 */
[----:B------:R-:W-:Y:S05]  /*09f0*/  @P0 BRA `(.L_x_8) ;  /* 0x0000000400280947 */ /* 0x000fea0003800000 */
[----:B------:R-:W0:Y:S01]  /*0a00*/  LDC.64 R24, c[0x0][0x628] ;  /* 0x00018a00ff187b82 */ /* 0x000e220000000a00 */
[----:B------:R-:W-:Y:S02]  /*0a10*/  IMAD.MOV.U32 R8, RZ, RZ, R16 ;  /* 0x000000ffff087224 */ /* 0x000fe400078e0010 */
[----:B------:R-:W-:-:S05]  /*0a20*/  IMAD.MOV.U32 R9, RZ, RZ, R17 ;  /* 0x000000ffff097224 */ /* 0x000fca00078e0011 */
[----:B------:R-:W1:Y:S08]  /*0a30*/  LDC R0, c[0x0][0x630] ;  /* 0x00018c00ff007b82 */ /* 0x000e700000000800 */
[----:B------:R-:W2:Y:S01]  /*0a40*/  LDC.64 R26, c[0x0][0x620] ;  /* 0x00018800ff1a7b82 */ /* 0x000ea20000000a00 */
[----:B0-----:R-:W-:-:S04]  /*0a50*/  ISETP.NE.U32.AND P0, PT, R24, RZ, PT ;  /* 0x000000ff1800720c */ /* 0x001fc80003f05070 */
[----:B------:R-:W-:-:S13]  /*0a60*/  ISETP.NE.AND.EX P0, PT, R25, RZ, PT, P0 ;  /* 0x000000ff1900720c */ /* 0x000fda0003f05300 */
[----:B-12---:R-:W-:Y:S05]  /*0a70*/  @!P0 BRA `(.L_x_9) ;  /* 0x0000000000288947 */ /* 0x006fea0003800000 */
[----:B------:R-:W0:Y:S02]  /*0a80*/  LDC R13, c[0x0][0x634] ;  /* 0x00018d00ff0d7b82 */ /* 0x000e240000000800 */
[----:B0-----:R-:W-:-:S05]  /*0a90*/  IADD3 R13, P0, R16, R13, RZ ;  /* 0x0000000d100d7210 */ /* 0x001fca0007f1e0ff */
[----:B------:R-:W-:-:S04]  /*0aa0*/  IMAD.X R15, RZ, RZ, R17, P0 ;  /* 0x000000ffff0f7224 */ /* 0x000fc800000e0611 */
[----:B------:R-:W-:-:S04]  /*0ab0*/  IMAD.WIDE.U32 R8, R15, R24, RZ ;  /* 0x000000180f087225 */ /* 0x000fc800078e00ff */
[----:B------:R-:W-:-:S04]  /*0ac0*/  IMAD.WIDE.U32 R10, P0, R13, R25, R8 ;  /* 0x000000190d0a7225 */ /* 0x000fc80007800008 */
[----:B------:R-:W-:-:S04]  /*0ad0*/  IMAD.WIDE.U32 R8, R13, R24, RZ ;  /* 0x000000180d087225 */ /* 0x000fc800078e00ff */
[----:B------:R-:W-:Y:S01]  /*0ae0*/  IMAD.X R13, RZ, RZ, RZ, P0 ;  /* 0x000000ffff0d7224 */ /* 0x000fe200000e06ff */
[----:B------:R-:W-:Y:S01]  /*0af0*/  IADD3 RZ, P0, R9, R10, RZ ;  /* 0x0000000a09ff7210 */ /* 0x000fe20007f1e0ff */
[----:B------:R-:W-:-:S04]  /*0b00*/  IMAD.MOV.U32 R12, RZ, RZ, R11 ;  /* 0x000000ffff0c7224 */ /* 0x000fc800078e000b */
[----:B------:R-:W-:-:S08]  /*0b10*/  IMAD.WIDE.U32.X R8, R15, R25, R12, P0 ;  /* 0x000000190f087225 */ /* 0x000fd000000e040c */
.L_x_9:
[----:B------:R-:W0:Y:S01]  /*0b20*/  LDC.64 R24, c[0x0][0x640] ;  /* 0x00019000ff187b82 */ /* 0x000e220000000a00 */
[-CC-:B------:R-:W-:Y:S01]  /*0b30*/  SHF.R.U64 R59, R8, R0.reuse, R9.reuse ;  /* 0x00000000083b7219 */ /* 0x180fe20000001209 */
[----:B------:R-:W-:Y:S01]  /*0b40*/  IMAD R30, R7, R21, R4 ;  /* 0x00000015071e7224 */ /* 0x000fe200078e0204 */
[----:B------:R-:W-:Y:S01]  /*0b50*/  SHF.R.U32.HI R0, RZ, R0, R9 ;  /* 0x00000000ff007219 */ /* 0x000fe20000011609 */
[----:B------:R-:W-:Y:S01]  /*0b60*/  IMAD.MOV.U32 R21, RZ, RZ, 0x1 ;  /* 0x00000001ff157424 */ /* 0x000fe200078e00ff */
[----:B------:R-:W-:-:S03]  /*0b70*/  IADD3 R5, P0, RZ, -R59, RZ ;  /* 0x8000003bff057210 */ /* 0x000fc60007f1e0ff */
[----:B------:R-:W1:Y:S02]  /*0b80*/  LDC R6, c[0x0][0x618] ;  /* 0x00018600ff067b82 */ /* 0x000e640000000800 */
[----:B------:R-:W-:-:S04]  /*0b90*/  IMAD.X R9, RZ, RZ, ~R0, P0 ;  /* 0x000000ffff097224 */ /* 0x000fc800000e0e00 */
[-C--:B------:R-:W-:Y:S02]  /*0ba0*/  IMAD R0, R9, R26.reuse, RZ ;  /* 0x0000001a09007224 */ /* 0x080fe400078e02ff */
[----:B------:R-:W2:Y:S01]  /*0bb0*/  LDC R11, c[0x0][0x608] ;  /* 0x00018200ff0b7b82 */ /* 0x000ea20000000800 */
[----:B------:R-:W-:-:S04]  /*0bc0*/  IMAD.WIDE.U32 R8, R5, R26, R16 ;  /* 0x0000001a05087225 */ /* 0x000fc800078e0010 */
[----:B------:R-:W-:-:S03]  /*0bd0*/  IMAD R5, R5, R27, R0 ;  /* 0x0000001b05057224 */ /* 0x000fc600078e0200 */
[----:B------:R-:W3:Y:S01]  /*0be0*/  LDC R12, c[0x0][0x658] ;  /* 0x00019600ff0c7b82 */ /* 0x000ee20000000800 */
[----:B0-----:R-:W-:Y:S01]  /*0bf0*/  ISETP.NE.U32.AND P0, PT, R24, RZ, PT ;  /* 0x000000ff1800720c */ /* 0x001fe20003f05070 */
[----:B------:R-:W-:Y:S02]  /*0c00*/  IMAD.IADD R5, R9, 0x1, R5 ;  /* 0x0000000109057824 */ /* 0x000fe400078e0205 */
[----:B------:R-:W-:Y:S01]  /*0c10*/  IMAD.MOV.U32 R9, RZ, RZ, -0x1 ;  /* 0xffffffffff097424 */ /* 0x000fe200078e00ff */
[----:B------:R-:W-:-:S03]  /*0c20*/  ISETP.NE.AND.EX P0, PT, R25, RZ, PT, P0 ;  /* 0x000000ff1900720c */ /* 0x000fc60003f05300 */
[----:B------:R-:W0:Y:S01]  /*0c30*/  LDC R15, c[0x0][0x600] ;  /* 0x00018000ff0f7b82 */ /* 0x000e220000000800 */
[-CC-:B-1----:R-:W-:Y:S02]  /*0c40*/  SHF.R.U64 R13, R8, R6.reuse, R5.reuse ;  /* 0x00000006080d7219 */ /* 0x182fe40000001205 */
[----:B------:R-:W-:-:S05]  /*0c50*/  SHF.R.U32.HI R0, RZ, R6, R5 ;  /* 0x00000006ff007219 */ /* 0x000fca0000011605 */
[----:B------:R-:W1:Y:S01]  /*0c60*/  LDC R14, c[0x0][0x648] ;  /* 0x00019200ff0e7b82 */ /* 0x000e620000000800 */
[-CC-:B--2---:R-:W-:Y:S02]  /*0c70*/  SHF.R.U64 R27, R13, R11.reuse, R0.reuse ;  /* 0x0000000b0d1b7219 */ /* 0x184fe40000001200 */
[----:B------:R-:W-:-:S05]  /*0c80*/  SHF.R.U32.HI R5, RZ, R11, R0 ;  /* 0x0000000bff057219 */ /* 0x000fca0000011600 */
[----:B------:R-:W2:Y:S01]  /*0c90*/  LDC R20, c[0x0][0x638] ;  /* 0x00018e00ff147b82 */ /* 0x000ea20000000800 */
[-CC-:B---3--:R-:W-:Y:S02]  /*0ca0*/  SHF.R.U64 R28, R27, R12.reuse, R5.reuse ;  /* 0x0000000c1b1c7219 */ /* 0x188fe40000001205 */
[-C--:B------:R-:W-:Y:S02]  /*0cb0*/  SHF.L.U32 R0, R9, R12.reuse, RZ ;  /* 0x0000000c09007219 */ /* 0x080fe400000006ff */
[----:B------:R-:W-:Y:S01]  /*0cc0*/  SHF.R.U32.HI R5, RZ, R12, R5 ;  /* 0x0000000cff057219 */ /* 0x000fe20000011605 */
[----:B------:R-:W-:Y:S01]  /*0cd0*/  IMAD.MOV.U32 R4, RZ, RZ, R28 ;  /* 0x000000ffff047224 */ /* 0x000fe200078e001c */
[----:B------:R-:W-:Y:S01]  /*0ce0*/  LOP3.LUT R10, RZ, R0, RZ, 0x33, !PT ;  /* 0x00000000ff0a7212 */ /* 0x000fe200078e33ff */
[----:B------:R-:W3:Y:S01]  /*0cf0*/  LDC R26, c[0x0][0x610] ;  /* 0x00018400ff1a7b82 */ /* 0x000ee20000000800 */
[----:B------:R-:W-:Y:S05]  /*0d00*/  @!P0 BRA `(.L_x_10) ;  /* 0x0000000000288947 */ /* 0x000fea0003800000 */
[----:B------:R-:W4:Y:S02]  /*0d10*/  LDC R9, c[0x0][0x64c] ;  /* 0x00019300ff097b82 */ /* 0x000f240000000800 */
[----:B----4-:R-:W-:-:S05]  /*0d20*/  IADD3 R9, P0, R28, R9, RZ ;  /* 0x000000091c097210 */ /* 0x010fca0007f1e0ff */
        /* <DEDUP_REMOVED lines=8> */
.L_x_10:
[----:B-1----:R-:W-:Y:S01]  /*0db0*/  SHF.R.U64 R4, R4, R14, R5 ;  /* 0x0000000e04047219 */ /* 0x002fe20000001205 */
[----:B0-----:R-:W-:Y:S01]  /*0dc0*/  VIADD R6, R15, 0xffffffff ;  /* 0xffffffff0f067836 */ /* 0x001fe20000000000 */
[----:B------:R-:W-:Y:S02]  /*0dd0*/  SHF.L.U32 R0, R21, R12, RZ ;  /* 0x0000000c15007219 */ /* 0x000fe400000006ff */
[----:B------:R-:W-:Y:S01]  /*0de0*/  LOP3.LUT R5, R27, R10, RZ, 0xc0, !PT ;  /* 0x0000000a1b057212 */ /* 0x000fe200078ec0ff */
[----:B------:R-:W-:Y:S01]  /*0df0*/  IMAD.MOV R7, RZ, RZ, -R4 ;  /* 0x000000ffff077224 */ /* 0x000fe200078e0a04 */
[----:B------:R-:W-:Y:S02]  /*0e00*/  SEL R3, R3, R30, !P1 ;  /* 0x0000001e03037207 */ /* 0x000fe40004800000 */
[----:B------:R-:W-:Y:S01]  /*0e10*/  LOP3.LUT R6, R13, R6, RZ, 0xc0, !PT ;  /* 0x000000060d067212 */ /* 0x000fe200078ec0ff */
[----:B------:R-:W-:Y:S02]  /*0e20*/  IMAD R4, R0, R4, R5 ;  /* 0x0000000400047224 */ /* 0x000fe400078e0205 */
[----:B--2---:R-:W-:-:S02]  /*0e30*/  IMAD R0, R7, R20, R28 ;  /* 0x0000001407007224 */ /* 0x004fc400078e021c */
[----:B---3--:R-:W-:Y:S02]  /*0e40*/  IMAD R3, R4, R26, R3 ;  /* 0x0000001a04037224 */ /* 0x008fe400078e0203 */
[----:B------:R-:W-:Y:S02]  /*0e50*/  IMAD R60, R0, R15, R6 ;  /* 0x0000000f003c7224 */ /* 0x000fe400078e0206 */
[----:B------:R-:W-:-:S03]  /*0e60*/  IMAD.MOV.U32 R4, RZ, RZ, 0x1 ;  /* 0x00000001ff047424 */ /* 0x000fc600078e00ff */
[----:B------:R-:W-:Y:S02]  /*0e70*/  SEL R61, R60, R3, !P1 ;  /* 0x000000033c3d7207 */ /* 0x000fe40004800000 */
[----:B------:R-:W-:Y:S02]  /*0e80*/  PRMT R0, R4, 0x7610, R0 ;  /* 0x0000761004007816 */ /* 0x000fe40000000000 */
[----:B------:R-:W-:-:S07]  /*0e90*/  SEL R60, R3, R60, !P1 ;  /* 0x0000003c033c7207 */ /* 0x000fce0004800000 */
.L_x_8:
[----:B------:R-:W-:-:S08]  /*0ea0*/  NOP ;  /* 0x0000000000007918 */ /* 0x000fd00000000000 */
[----:B------:R-:W0:Y:S02]  /*0eb0*/  USETMAXREG.TRY_ALLOC.CTAPOOL UP0, 0xe8 ;  /* 0x000000e8000079c8 */ /* 0x000e240008000600 */
[----:B0-----:R-:W-:-:S13]  /*0ec0*/  PLOP3.LUT P0, PT, PT, PT, UP0, 0x80, 0x0 ;  /* 0x000000000000781c */ /* 0x001fda0003f0f008 */
[----:B------:R-:W-:Y:S05]  /*0ed0*/  @!P0 BRA `(.L_x_8) ;  /* 0xfffffffc00f08947 */ /* 0x000fea000383ffff */
[----:B------:R-:W-:Y:S01]  /*0ee0*/  ULDC.64 UR4, c[0x0][0x598] ;  /* 0x0001660000047ab9 */ /* 0x000fe20000000a00 */
[----:B------:R-:W-:Y:S01]  /*0ef0*/  ULDC.64 UR36, c[0x0][0x208] ;  /* 0x0000820000247ab9 */ /* 0x000fe20000000a00 */
[----:B------:R-:W-:-:S04]  /*0f00*/  ISETP.NE.U32.AND P0, PT, RZ, UR4, PT ;  /* 0x00000004ff007c0c */ /* 0x000fc8000bf05070 */
[----:B------:R-:W-:-:S13]  /*0f10*/  ISETP.NE.AND.EX P0, PT, RZ, UR5, PT, P0 ;  /* 0x00000005ff007c0c */ /* 0x000fda000bf05300 */
[----:B------:R-:W-:Y:S05]  /*0f20*/  @!P0 BRA `(.L_x_11) ;  /* 0x00000000001c8947 */ /* 0x000fea0003800000 */
[----:B------:R-:W0:Y:S02]  /*0f30*/  LDC.64 R4, c[0x0][0x598] ;  /* 0x00016600ff047b82 */ /* 0x000e240000000a00 */
[----:B0-----:R-:W2:Y:S02]  /*0f40*/  LDG.E.64 R4, desc[UR36][R4.64] ;  /* 0x0000002404047981 */ /* 0x001ea4000c1e1b00 */
[----:B--2---:R-:W-:-:S04]  /*0f50*/  ISETP.NE.U32.AND P0, PT, R4, RZ, PT ;  /* 0x000000ff0400720c */ /* 0x004fc80003f05070 */
[----:B------:R-:W-:-:S13]  /*0f60*/  ISETP.NE.AND.EX P0, PT, R5, RZ, PT, P0 ;  /* 0x000000ff0500720c */ /* 0x000fda0003f05300 */
[----:B------:R-:W-:Y:S05]  /*0f70*/  @!P0 BRA `(.L_x_11) ;  /* 0x0000000000088947 */ /* 0x000fea0003800000 */
[----:B------:R0:W5:Y:S01]  /*0f80*/  LD.E R56, desc[UR36][R4.64] ;  /* 0x0000002404387980 */ /* 0x000162000c101900 */
[----:B------:R-:W-:Y:S05]  /*0f90*/  BRA `(.L_x_12) ;  /* 0x0000000000247947 */ /* 0x000fea0003800000 */
.L_x_11:
[----:B------:R-:W-:Y:S02]  /*0fa0*/  ULDC.64 UR4, c[0x0][0x588] ;  /* 0x0001620000047ab9 */ /* 0x000fe40000000a00 */
[----:B------:R-:W-:-:S04]  /*0fb0*/  ISETP.NE.U32.AND P0, PT, RZ, UR4, PT ;  /* 0x00000004ff007c0c */ /* 0x000fc8000bf05070 */
[----:B------:R-:W-:-:S13]  /*0fc0*/  ISETP.NE.AND.EX P0, PT, RZ, UR5, PT, P0 ;  /* 0x00000005ff007c0c */ /* 0x000fda000bf05300 */
[----:B------:R-:W-:Y:S05]  /*0fd0*/  @!P0 BRA `(.L_x_13) ;  /* 0x00000000000c8947 */ /* 0x000fea0003800000 */
[----:B------:R-:W0:Y:S02]  /*0fe0*/  LDC.64 R56, c[0x0][0x588] ;  /* 0x00016200ff387b82 */ /* 0x000e240000000a00 */
[----:B0-----:R1:W5:Y:S01]  /*0ff0*/  LDG.E R56, desc[UR36][R56.64] ;  /* 0x0000002438387981 */ /* 0x001362000c1e1900 */
[----:B------:R-:W-:Y:S05]  /*1000*/  BRA `(.L_x_12) ;  /* 0x0000000000087947 */ /* 0x000fea0003800000 */
.L_x_13:
[----:B------:R-:W-:Y:S02]  /*1010*/  ULDC UR4, c[0x0][0x580] ;  /* 0x0001600000047ab9 */ /* 0x000fe40000000800 */
[----:B------:R-:W-:-:S07]  /*1020*/  IMAD.U32 R56, RZ, RZ, UR4 ;  /* 0x00000004ff387e24 */ /* 0x000fce000f8e00ff */
.L_x_12:
[----:B------:R-:W-:Y:S02]  /*1030*/  ULDC.64 UR4, c[0x0][0x5a0] ;  /* 0x0001680000047ab9 */ /* 0x000fe40000000a00 */
[----:B------:R-:W-:-:S04]  /*1040*/  ISETP.NE.U32.AND P0, PT, RZ, UR4, PT ;  /* 0x00000004ff007c0c */ /* 0x000fc8000bf05070 */
[----:B------:R-:W-:-:S13]  /*1050*/  ISETP.NE.AND.EX P0, PT, RZ, UR5, PT, P0 ;  /* 0x00000005ff007c0c */ /* 0x000fda000bf05300 */
[----:B------:R-:W-:Y:S05]  /*1060*/  @!P0 BRA `(.L_x_14) ;  /* 0x00000000001c8947 */ /* 0x000fea0003800000 */
[----:B0-----:R-:W0:Y:S02]  /*1070*/  LDC.64 R4, c[0x0][0x5a0] ;  /* 0x00016800ff047b82 */ /* 0x001e240000000a00 */
[----:B0-----:R-:W2:Y:S02]  /*1080*/  LDG.E.64 R4, desc[UR36][R4.64] ;  /* 0x0000002404047981 */ /* 0x001ea4000c1e1b00 */
[----:B--2---:R-:W-:-:S04]  /*1090*/  ISETP.NE.U32.AND P0, PT, R4, RZ, PT ;  /* 0x000000ff0400720c */ /* 0x004fc80003f05070 */
[----:B------:R-:W-:-:S13]  /*10a0*/  ISETP.NE.AND.EX P0, PT, R5, RZ, PT, P0 ;  /* 0x000000ff0500720c */ /* 0x000fda0003f05300 */
[----:B------:R-:W-:Y:S05]  /*10b0*/  @!P0 BRA `(.L_x_14) ;  /* 0x0000000000088947 */ /* 0x000fea0003800000 */
[----:B-1----:R0:W5:Y:S01]  /*10c0*/  LD.E R57, desc[UR36][R4.64] ;  /* 0x0000002404397980 */ /* 0x002162000c101900 */
[----:B------:R-:W-:Y:S05]  /*10d0*/  BRA `(.L_x_15) ;  /* 0x0000000000247947 */ /* 0x000fea0003800000 */
.L_x_14:
[----:B------:R-:W-:Y:S02]  /*10e0*/  ULDC.64 UR4, c[0x0][0x590] ;  /* 0x0001640000047ab9 */ /* 0x000fe40000000a00 */
[----:B------:R-:W-:-:S04]  /*10f0*/  ISETP.NE.U32.AND P0, PT, RZ, UR4, PT ;  /* 0x00000004ff007c0c */ /* 0x000fc8000bf05070 */
[----:B------:R-:W-:-:S13]  /*1100*/  ISETP.NE.AND.EX P0, PT, RZ, UR5, PT, P0 ;  /* 0x00000005ff007c0c */ /* 0x000fda000bf05300 */
[----:B------:R-:W-:Y:S05]  /*1110*/  @!P0 BRA `(.L_x_16) ;  /* 0x00000000000c8947 */ /* 0x000fea0003800000 */
[----:B0-----:R-:W1:Y:S02]  /*1120*/  LDC.64 R4, c[0x0][0x590] ;  /* 0x00016400ff047b82 */ /* 0x001e640000000a00 */
[----:B-1----:R1:W5:Y:S01]  /*1130*/  LDG.E R57, desc[UR36][R4.64] ;  /* 0x0000002404397981 */ /* 0x002362000c1e1900 */
[----:B------:R-:W-:Y:S05]  /*1140*/  BRA `(.L_x_15) ;  /* 0x0000000000087947 */ /* 0x000fea0003800000 */
.L_x_16:
[----:B------:R-:W-:Y:S02]  /*1150*/  ULDC UR4, c[0x0][0x584] ;  /* 0x0001610000047ab9 */ /* 0x000fe40000000800 */
[----:B-1----:R-:W-:-:S07]  /*1160*/  IMAD.U32 R57, RZ, RZ, UR4 ;  /* 0x00000004ff397e24 */ /* 0x002fce000f8e00ff */
.L_x_15:
[----:B------:R-:W-:-:S13]  /*1170*/  LOP3.LUT P0, RZ, R0, 0xff, RZ, 0xc0, !PT ;  /* 0x000000ff00ff7812 */ /* 0x000fda000780c0ff */
[----:B------:R-:W-:Y:S05]  /*1180*/  @!P0 EXIT ;  /* 0x000000000000894d */ /* 0x000fea0003800000 */
[----:B------:R-:W-:Y:S01]  /*1190*/  ULDC UR4, c[0x0][0x28c] ;  /* 0x0000a30000047ab9 */ /* 0x000fe20000000800 */
[----:B------:R-:W-:Y:S01]  /*11a0*/  LOP3.LUT R58, R19, 0x1, RZ, 0xfc, !PT ;  /* 0x00000001133a7812 */ /* 0x000fe200078efcff */
[----:B------:R-:W-:Y:S01]  /*11b0*/  UIADD3 UR4, UR4, 0x1f, URZ ;  /* 0x0000001f04047890 */ /* 0x000fe2000fffe03f */
[----:B------:R-:W-:Y:S01]  /*11c0*/  UMOV UR38, URZ ;  /* 0x0000003f00267c82 */ /* 0x000fe20008000000 */
[----:B------:R-:W-:Y:S02]  /*11d0*/  UMOV UR39, URZ ;  /* 0x0000003f00277c82 */ /* 0x000fe40008000000 */
[----:B------:R-:W-:-:S04]  /*11e0*/  USHF.R.S32.HI UR5, URZ, 0x1f, UR4 ;  /* 0x0000001f3f057899 */ /* 0x000fc80008011404 */
[----:B------:R-:W-:-:S04]  /*11f0*/  ULEA.HI UR5, UR5, UR4, URZ, 0x5 ;  /* 0x0000000405057291 */ /* 0x000fc8000f8f283f */
[----:B------:R-:W-:-:S12]  /*1200*/  USHF.R.S32.HI UR40, URZ, 0x5, UR5 ;  /* 0x000000053f287899 */ /* 0x000fd80008011405 */
.L_x_100:
[----:B------:R-:W-:Y:S01]  /*1210*/  LOP3.LUT R0, R18, 0x80, RZ, 0xc0, !PT ;  /* 0x0000008012007812 */ /* 0x000fe200078ec0ff */
[----:B--2---:R-:W2:Y:S01]  /*1220*/  S2UR UR7, SR_CgaCtaId ;  /* 0x00000000000779c3 */ /* 0x004ea20000008800 */
[----:B------:R-:W-:Y:S02]  /*1230*/  UMOV UR6, 0x400 ;  /* 0x0000040000067882 */ /* 0x000fe40000000000 */
[----:B------:R-:W-:-:S06]  /*1240*/  SHF.R.U32.HI R0, RZ, 0x7, R0 ;  /* 0x00000007ff007819 */ /* 0x000fcc0000011600 */
[----:B---3--:R-:W3:Y:S01]  /*1250*/  SHFL.IDX PT, R0, R0, RZ, 0x1f ;  /* 0x00001fff00007589 */ /* 0x008ee200000e0000 */
[----:B--2---:R-:W-:Y:S01]  /*1260*/  ULEA UR6, UR7, UR6, 0x18 ;  /* 0x0000000607067291 */ /* 0x004fe2000f8ec03f */
[----:B---3--:R-:W-:-:S13]  /*1270*/  R2UR UR4, R0 ;  /* 0x00000000000472ca */ /* 0x008fda00000e0000 */
[----:B------:R-:W-:-:S04]  /*1280*/  ULEA.HI UR5, UR4, UR4, URZ, 0x1 ;  /* 0x0000000404057291 */ /* 0x000fc8000f8f083f */
[----:B------:R-:W-:-:S04]  /*1290*/  ULOP3.LUT UR5, UR5, 0xffffe, URZ, 0xc0, !UPT ;  /* 0x000ffffe05057892 */ /* 0x000fc8000f8ec03f */
[----:B------:R-:W-:-:S03]  /*12a0*/  UIADD3 UR5, UR4, -UR5, URZ ;  /* 0x8000000504057290 */ /* 0x000fc6000fffe03f */
[----:B------:R-:W-:Y:S01]  /*12b0*/  ULDC UR4, c[0x0][0x28c] ;  /* 0x0000a30000047ab9 */ /* 0x000fe20000000800 */
[----:B------:R-:W-:Y:S01]  /*12c0*/  ULEA UR5, UR5, UR6, 0xc ;  /* 0x0000000605057291 */ /* 0x000fe2000f8e603f */
[----:B------:R-:W-:-:S03]  /*12d0*/  ISETP.LT.AND P0, PT, RZ, UR4, PT ;  /* 0x00000004ff007c0c */ /* 0x000fc6000bf01270 */
[----:B------:R-:W-:-:S04]  /*12e0*/  UIADD3 UR5, UR5, 0x100, URZ ;  /* 0x0000010005057890 */ /* 0x000fc8000fffe03f */
[----:B------:R-:W-:-:S04]  /*12f0*/  USHF.R.U32.HI UR5, URZ, 0x4, UR5 ;  /* 0x000000043f057899 */ /* 0x000fc80008011605 */
[----:B------:R-:W-:Y:S02]  /*1300*/  ULOP3.LUT UR41, UR5, 0x3fff, URZ, 0xc0, !UPT ;  /* 0x00003fff05297892 */ /* 0x000fe4000f8ec03f */
[----:B-1--45:R-:W-:Y:S10]  /*1310*/  @P0 BRA `(.L_x_17) ;  /* 0x0000000000400947 */ /* 0x032ff40003800000 */
[----:B------:R-:W-:Y:S01]  /*1320*/  MOV R0, 0x0 ;  /* 0x0000000000007802 */ /* 0x000fe20000000f00 */
[----:B------:R-:W-:Y:S01]  /*1330*/  ULDC.64 UR4, c[0x4][0x68] ;  /* 0x01001a0000047ab9 */ /* 0x000fe20000000a00 */
[----:B------:R-:W-:Y:S01]  /*1340*/  ULDC.64 UR6, c[0x4][0x8] ;  /* 0x0100020000067ab9 */ /* 0x000fe20000000a00 */
[----:B01----:R-:W-:Y:S01]  /*1350*/  IMAD.U32 R4, RZ, RZ, UR4 ;  /* 0x00000004ff047e24 */ /* 0x003fe2000f8e00ff */
[----:B------:R0:W1:Y:S01]  /*1360*/  LDC.64 R14, c[0x4][R0] ;  /* 0x01000000000e7b82 */ /* 0x0000620000000a00 */
[----:B------:R-:W-:Y:S01]  /*1370*/  IMAD.U32 R5, RZ, RZ, UR5 ;  /* 0x00000005ff057e24 */ /* 0x000fe2000f8e00ff */
[----:B------:R-:W-:Y:S01]  /*1380*/  ULDC.64 UR4, c[0x4][0x70] ;  /* 0x01001c0000047ab9 */ /* 0x000fe20000000a00 */
[----:B------:R-:W-:Y:S02]  /*1390*/  IMAD.U32 R10, RZ, RZ, UR6 ;  /* 0x00000006ff0a7e24 */ /* 0x000fe4000f8e00ff */
[----:B------:R-:W-:Y:S02]  /*13a0*/  IMAD.U32 R6, RZ, RZ, UR4 ;  /* 0x00000004ff067e24 */ /* 0x000fe4000f8e00ff */
[----:B------:R-:W-:-:S02]  /*13b0*/  IMAD.U32 R7, RZ, RZ, UR5 ;  /* 0x00000005ff077e24 */ /* 0x000fc4000f8e00ff */
[----:B------:R-:W-:Y:S02]  /*13c0*/  IMAD.U32 R11, RZ, RZ, UR7 ;  /* 0x00000007ff0b7e24 */ /* 0x000fe4000f8e00ff */
[----:B------:R-:W-:Y:S02]  /*13d0*/  IMAD.MOV.U32 R8, RZ, RZ, 0x1e1 ;  /* 0x000001e1ff087424 */ /* 0x000fe400078e00ff */
[----:B------:R-:W-:Y:S02]  /*13e0*/  IMAD.MOV.U32 R12, RZ, RZ, 0x1 ;  /* 0x00000001ff0c7424 */ /* 0x000fe400078e00ff */
[----:B0-----:R-:W-:-:S07]  /*13f0*/  IMAD.MOV.U32 R13, RZ, RZ, RZ ;  /* 0x000000ffff0d7224 */ /* 0x001fce00078e00ff */
[----:B------:R-:W-:-:S07]  /*1400*/  LEPC R20, `(.L_x_17) ;  /* 0x000000001014794e */ /* 0x000fce0000000000 */
[----:B-1---5:R-:W-:Y:S05]  /*1410*/  CALL.ABS.NOINC R14 ;  /* 0x000000000e007343 */ /* 0x022fea0003c00000 */
.L_x_17:
[----:B------:R-:W-:-:S13]  /*1420*/  ISETP.NE.AND P0, PT, R58, 0x3, PT ;  /* 0x000000033a00780c */ /* 0x000fda0003f05270 */
[----:B------:R-:W-:Y:S05]  /*1430*/  @!P0 BRA `(.L_x_18) ;  /* 0x0000000000048947 */ /* 0x000fea0003800000 */
[----:B------:R-:W-:Y:S01]  /*1440*/  BPT.TRAP 0x1 ;  /* 0x000000040000795c */ /* 0x000fe20000300000 */
.L_x_18:
[----:B------:R-:W2:Y:S01]  /*1450*/  S2UR UR5, SR_CgaCtaId ;  /* 0x00000000000579c3 */ /* 0x000ea20000008800 */
[----:B------:R-:W-:Y:S01]  /*1460*/  UMOV UR4, 0x400 ;  /* 0x0000040000047882 */ /* 0x000fe20000000000 */
[----:B------:R-:W-:Y:S02]  /*1470*/  IMAD.U32 R0, RZ, RZ, UR38 ;  /* 0x00000026ff007e24 */ /* 0x000fe4000f8e00ff */
[----:B------:R-:W-:-:S03]  /*1480*/  IMAD.U32 R3, RZ, RZ, UR39 ;  /* 0x00000027ff037e24 */ /* 0x000fc6000f8e00ff */
[----:B------:R-:W-:Y:S01]  /*1490*/  SHF.L.U32 R0, R0, 0x1f, RZ ;  /* 0x0000001f00007819 */ /* 0x000fe200000006ff */
[----:B--2---:R-:W-:-:S06]  /*14a0*/  ULEA UR4, UR5, UR4, 0x18 ;  /* 0x0000000405047291 */ /* 0x004fcc000f8ec03f */
[----:B------:R-:W-:-:S04]  /*14b0*/  IMAD.U32 R6, RZ, RZ, UR4 ;  /* 0x00000004ff067e24 */ /* 0x000fc8000f8e00ff */
[----:B------:R-:W-:-:S04]  /*14c0*/  IMAD R3, R3, 0x8, R6 ;  /* 0x0000000803037824 */ /* 0x000fc800078e0206 */
[----:B------:R2:W3:Y:S01]  /*14d0*/  SYNCS.PHASECHK.TRANS64.TRYWAIT P1, [R3+URZ], R0 ;  /* 0x00000000030075a7 */ /* 0x0004e2000802017f */
[----:B------:R-:W-:Y:S05]  /*14e0*/  @!P0 BRA `(.L_x_19) ;  /* 0x0000000000048947 */ /* 0x000fea0003800000 */
[----:B------:R-:W-:Y:S01]  /*14f0*/  BPT.TRAP 0x1 ;  /* 0x000000040000795c */ /* 0x000fe20000300000 */
.L_x_19:
[----:B---3--:R-:W-:Y:S05]  /*1500*/  @P1 BRA `(.L_x_20) ;  /* 0x0000000000081947 */ /* 0x008fea0003800000 */
[----:B------:R-:W3:Y:S02]  /*1510*/  SYNCS.PHASECHK.TRANS64.TRYWAIT P1, [R3+URZ], R0 ;  /* 0x00000000030075a7 */ /* 0x000ee4000802017f */
[----:B---3--:R-:W-:Y:S05]  /*1520*/  @!P1 BRA `(.L_x_21) ;  /* 0x0000004800709947 */ /* 0x008fea0003800000 */
.L_x_20:
[----:B------:R-:W-:-:S04]  /*1530*/  UISETP.LT.AND UP0, UPT, UR40, 0x1, UPT ;  /* 0x000000012800788c */ /* 0x000fc8000bf01270 */
[----:B------:R-:W-:-:S06]  /*1540*/  USEL UR4, UR40, 0x1, UP0 ;  /* 0x0000000128047887 */ /* 0x000fcc0008000000 */
[----:B--23--:R-:W-:Y:S01]  /*1550*/  IMAD.U32 R0, RZ, RZ, UR4 ;  /* 0x00000004ff007e24 */ /* 0x00cfe2000f8e00ff */
[----:B------:R-:W-:Y:S05]  /*1560*/  WARPSYNC.ALL ;  /* 0x0000000000007948 */ /* 0x000fea0003800000 */
[----:B------:R-:W-:-:S04]  /*1570*/  IADD3 R0, -R0, UR40, RZ ;  /* 0x0000002800007c10 */ /* 0x000fc8000fffe1ff */
[----:B------:R-:W-:Y:S02]  /*1580*/  ISETP.GE.AND P1, PT, R0, 0x1, PT ;  /* 0x000000010000780c */ /* 0x000fe40003f26270 */
[----:B------:R-:W-:Y:S01]  /*1590*/  R2UR UR4, R6 ;  /* 0x00000000060472ca */ /* 0x000fe200000e0000 */
[----:B------:R-:W-:Y:S01]  /*15a0*/  ULOP3.LUT UR41, UR41, 0x10000, URZ, 0xfc, !UPT ;  /* 0x0001000029297892 */ /* 0x000fe2000f8efc3f */
[----:B------:R-:W-:Y:S01]  /*15b0*/  WARPGROUP.ARRIVE ;  /* 0x00000000000079c5 */ /* 0x000fe20000000000 */
[----:B------:R-:W-:Y:S01]  /*15c0*/  UMOV UR5, 0x80000020 ;  /* 0x8000002000057882 */ /* 0x000fe20000000000 */
[----:B------:R-:W-:-:S09]  /*15d0*/  UMOV UR7, 0x80000020 ;  /* 0x8000002000077882 */ /* 0x000fd20000000000 */
[----:B------:R-:W-:-:S04]  /*15e0*/  UIADD3 UR4, UR4, 0xa100, URZ ;  /* 0x0000a10004047890 */ /* 0x000fc8000fffe03f */
[----:B------:R-:W-:-:S04]  /*15f0*/  USHF.R.U32.HI UR4, URZ, 0x4, UR4 ;  /* 0x000000043f047899 */ /* 0x000fc80008011604 */
[----:B------:R-:W-:-:S04]  /*1600*/  ULOP3.LUT UR4, UR4, 0x3fff, URZ, 0xc0, !UPT ;  /* 0x00003fff04047892 */ /* 0x000fc8000f8ec03f */
[----:B------:R-:W-:Y:S02]  /*1610*/  ULOP3.LUT UR9, UR4, 0x10000, URZ, 0xfc, !UPT ;  /* 0x0001000004097892 */ /* 0x000fe4000f8efc3f */
[----:B------:R-:W-:Y:S02]  /*1620*/  ULEA UR4, UR39, UR41, 0x9 ;  /* 0x0000002927047291 */ /* 0x000fe4000f8e483f */
[----:B------:R-:W-:-:S09]  /*1630*/  ULEA UR6, UR39, UR9, 0x8 ;  /* 0x0000000927067291 */ /* 0x000fd2000f8e403f */
[----:B------:R-:W-:Y:S01]  /*1640*/  HGMMA.64x64x16.F32 R24, gdesc[UR4], RZ, !UPT, gsb0 ;  /* 0x00e00000041879f0 */ /* 0x000fe2000c0008ff */
[----:B------:R-:W-:Y:S02]  /*1650*/  UIADD3 UR4, UR4, 0x2, URZ ;  /* 0x0000000204047890 */ /* 0x000fe4000fffe03f */
[----:B------:R-:W-:Y:S01]  /*1660*/  UIADD3 UR6, UR6, 0x2, URZ ;  /* 0x0000000206067890 */ /* 0x000fe2000fffe03f */
[----:B------:R-:W-:Y:S01]  /*1670*/  UMOV UR5, 0x80000020 ;  /* 0x8000002000057882 */ /* 0x000fe20000000000 */
[----:B------:R-:W-:Y:S01]  /*1680*/  UMOV UR7, 0x80000020 ;  /* 0x8000002000077882 */ /* 0x000fe20000000000 */
[----:B------:R-:W-:Y:S02]  /*1690*/  WARPGROUP.DEPBAR.LE gsb0, 0x0 ;  /* 0x00008000000079c5 */ /* 0x000fe40000010000 */
[----:B------:R-:W-:-:S06]  /*16a0*/  WARPGROUP.ARRIVE ;  /* 0x00000000000079c5 */ /* 0x000fcc0000000000 */
[----:B------:R-:W-:Y:S03]  /*16b0*/  HGMMA.64x64x16.F32 R24, gdesc[UR4], R24, gsb0 ;  /* 0x00e00000041879f0 */ /* 0x000fe60008000818 */
[----:B------:R-:W-:Y:S02]  /*16c0*/  WARPGROUP.DEPBAR.LE gsb0, 0x0 ;  /* 0x00008000000079c5 */ /* 0x000fe40000010000 */
[----:B------:R-:W-:Y:S05]  /*16d0*/  @!P1 BRA `(.L_x_22) ;  /* 0x0000000000e49947 */ /* 0x000fea0003800000 */
[----:B------:R-:W-:Y:S02]  /*16e0*/  UIADD3 UR4, UR39, 0x1, URZ ;  /* 0x0000000127047890 */ /* 0x000fe4000fffe03f */
[----:B------:R-:W-:Y:S02]  /*16f0*/  IMAD.U32 R3, RZ, RZ, UR39 ;  /* 0x00000027ff037e24 */ /* 0x000fe4000f8e00ff */
[----:B------:R-:W-:-:S04]  /*1700*/  UISETP.NE.AND UP0, UPT, UR4, 0x5, UPT ;  /* 0x000000050400788c */ /* 0x000fc8000bf05270 */
[----:B------:R-:W-:Y:S02]  /*1710*/  USEL UR5, URZ, 0x1, UP0 ;  /* 0x000000013f057887 */ /* 0x000fe40008000000 */
[----:B------:R-:W-:Y:S02]  /*1720*/  USEL UR8, UR4, URZ, UP0 ;  /* 0x0000003f04087287 */ /* 0x000fe40008000000 */
[----:B------:R-:W-:-:S06]  /*1730*/  ULOP3.LUT UR5, UR38, UR5, URZ, 0x3c, !UPT ;  /* 0x0000000526057292 */ /* 0x000fcc000f8e3c3f */
[----:B------:R-:W-:-:S07]  /*1740*/  IMAD.U32 R7, RZ, RZ, UR5 ;  /* 0x00000005ff077e24 */ /* 0x000fce000f8e00ff */
.L_x_29:
[----:B------:R-:W-:Y:S05]  /*1750*/  @!P0 BRA `(.L_x_23) ;  /* 0x0000000000048947 */ /* 0x000fea0003800000 */
[----:B------:R-:W-:Y:S01]  /*1760*/  BPT.TRAP 0x1 ;  /* 0x000000040000795c */ /* 0x000fe20000300000 */
.L_x_23:
[----:B------:R-:W2:Y:S01]  /*1770*/  S2UR UR5, SR_CgaCtaId ;  /* 0x00000000000579c3 */ /* 0x000ea20000008800 */
[----:B------:R-:W-:Y:S01]  /*1780*/  UMOV UR4, 0x400 ;  /* 0x0000040000047882 */ /* 0x000fe20000000000 */
[----:B01----:R-:W-:Y:S01]  /*1790*/  IMAD.U32 R5, RZ, RZ, UR8 ;  /* 0x00000008ff057e24 */ /* 0x003fe2000f8e00ff */
[----:B------:R-:W-:Y:S01]  /*17a0*/  SHF.L.U32 R4, R7, 0x1f, RZ ;  /* 0x0000001f07047819 */ /* 0x000fe200000006ff */
[----:B--2---:R-:W-:-:S06]  /*17b0*/  ULEA UR4, UR5, UR4, 0x18 ;  /* 0x0000000405047291 */ /* 0x004fcc000f8ec03f */
[----:B------:R-:W-:-:S04]  /*17c0*/  IMAD.U32 R6, RZ, RZ, UR4 ;  /* 0x00000004ff067e24 */ /* 0x000fc8000f8e00ff */
[----:B------:R-:W-:-:S04]  /*17d0*/  IMAD R5, R5, 0x8, R6 ;  /* 0x0000000805057824 */ /* 0x000fc800078e0206 */
[----:B------:R0:W1:Y:S01]  /*17e0*/  SYNCS.PHASECHK.TRANS64.TRYWAIT P1, [R5+URZ], R4 ;  /* 0x00000004050075a7 */ /* 0x000062000802017f */
[----:B------:R-:W-:Y:S05]  /*17f0*/  @!P0 BRA `(.L_x_24) ;  /* 0x0000000000048947 */ /* 0x000fea0003800000 */
[----:B------:R-:W-:Y:S01]  /*1800*/  BPT.TRAP 0x1 ;  /* 0x000000040000795c */ /* 0x000fe20000300000 */
.L_x_24:
[----:B-1----:R-:W-:Y:S05]  /*1810*/  @P1 BRA `(.L_x_25) ;  /* 0x0000000000081947 */ /* 0x002fea0003800000 */
[----:B------:R-:W1:Y:S02]  /*1820*/  SYNCS.PHASECHK.TRANS64.TRYWAIT P1, [R5+URZ], R4 ;  /* 0x00000004050075a7 */ /* 0x000e64000802017f */
[----:B-1----:R-:W-:Y:S05]  /*1830*/  @!P1 BRA `(.L_x_26) ;  /* 0x0000004400c09947 */ /* 0x002fea0003800000 */
.L_x_25:
[----:B------:R-:W-:Y:S01]  /*1840*/  ULEA UR4, UR8, UR41, 0x9 ;  /* 0x0000002908047291 */ /* 0x000fe2000f8e483f */
[----:B------:R-:W-:Y:S01]  /*1850*/  WARPGROUP.ARRIVE ;  /* 0x00000000000079c5 */ /* 0x000fe20000000000 */
[----:B------:R-:W-:Y:S01]  /*1860*/  ULEA UR6, UR8, UR9, 0x8 ;  /* 0x0000000908067291 */ /* 0x000fe2000f8e403f */
[----:B------:R-:W-:Y:S01]  /*1870*/  UMOV UR5, 0x80000020 ;  /* 0x8000002000057882 */ /* 0x000fe20000000000 */
[----:B------:R-:W-:-:S07]  /*1880*/  UMOV UR7, 0x80000020 ;  /* 0x8000002000077882 */ /* 0x000fce0000000000 */
[----:B------:R-:W-:Y:S01]  /*1890*/  HGMMA.64x64x16.F32 R24, gdesc[UR4], R24, gsb0 ;  /* 0x00e00000041879f0 */ /* 0x000fe20008000818 */
        /* <DEDUP_REMOVED lines=9> */
[----:B------:R-:W-:Y:S01]  /*1930*/  BPT.TRAP 0x1 ;  /* 0x000000040000795c */ /* 0x000fe20000300000 */
.L_x_27:
[----:B------:R-:W-:-:S13]  /*1940*/  ISETP.NE.AND P1, PT, R23, RZ, PT ;  /* 0x000000ff1700720c */ /* 0x000fda0003f25270 */
[----:B01----:R-:W-:-:S04]  /*1950*/  @P1 IMAD R4, R3, 0x8, R6 ;  /* 0x0000000803041824 */ /* 0x003fc800078e0206 */
[----:B------:R-:W-:-:S05]  /*1960*/  @P1 VIADD R5, R4, 0x28 ;  /* 0x0000002804051836 */ /* 0x000fca0000000000 */
[----:B------:R-:W-:-:S04]  /*1970*/  @P1 PRMT R5, R22, 0x654, R5 ;  /* 0x0000065416051816 */ /* 0x000fc80000000005 */
[----:B------:R0:W-:Y:S01]  /*1980*/  @P1 SYNCS.ARRIVE.TRANS64.RED.A1T0 RZ, [R5+URZ], RZ ;  /* 0x000000ff05ff19a7 */ /* 0x0001e2000810043f */
[----:B------:R-:W-:-:S13]  /*1990*/  ISETP.GT.U32.AND P1, PT, R19, 0x1, PT ;  /* 0x000000011300780c */ /* 0x000fda0003f24070 */
[----:B0-----:R-:W-:Y:S05]  /*19a0*/  @P1 BRA `(.L_x_28) ;  /* 0x0000000000041947 */ /* 0x001fea0003800000 */
[----:B------:R-:W-:Y:S01]  /*19b0*/  BPT.TRAP 0x1 ;  /* 0x000000040000795c */ /* 0x000fe20000300000 */
.L_x_28:
[----:B------:R-:W-:Y:S01]  /*19c0*/  UIADD3 UR8, UR8, 0x1, URZ ;  /* 0x0000000108087890 */ /* 0x000fe2000fffe03f */
[C---:B------:R-:W-:Y:S01]  /*19d0*/  ISETP.GT.AND P2, PT, R0.reuse, 0x1, PT ;  /* 0x000000010000780c */ /* 0x040fe20003f44270 */
[----:B------:R-:W-:Y:S02]  /*19e0*/  VIADD R3, R3, 0x1 ;  /* 0x0000000103037836 */ /* 0x000fe40000000000 */
[----:B------:R-:W-:Y:S01]  /*19f0*/  UISETP.NE.AND UP0, UPT, UR8, 0x5, UPT ;  /* 0x000000050800788c */ /* 0x000fe2000bf05270 */
[----:B------:R-:W-:Y:S02]  /*1a00*/  VIADD R0, R0, 0xffffffff ;  /* 0xffffffff00007836 */ /* 0x000fe40000000000 */
[C---:B------:R-:W-:Y:S01]  /*1a10*/  ISETP.NE.AND P1, PT, R3.reuse, 0x5, PT ;  /* 0x000000050300780c */ /* 0x040fe20003f25270 */
[----:B------:R-:W-:Y:S02]  /*1a20*/  USEL UR4, URZ, 0x1, UP0 ;  /* 0x000000013f047887 */ /* 0x000fe40008000000 */
[----:B------:R-:W-:Y:S01]  /*1a30*/  USEL UR8, UR8, URZ, UP0 ;  /* 0x0000003f08087287 */ /* 0x000fe20008000000 */
[----:B------:R-:W-:-:S03]  /*1a40*/  SEL R3, R3, RZ, P1 ;  /* 0x000000ff03037207 */ /* 0x000fc60000800000 */
[----:B------:R-:W-:Y:S01]  /*1a50*/  LOP3.LUT R7, R7, UR4, RZ, 0x3c, !PT ;  /* 0x0000000407077c12 */ /* 0x000fe2000f8e3cff */
[----:B------:R-:W-:Y:S07]  /*1a60*/  @P2 BRA `(.L_x_29) ;  /* 0xfffffffc00382947 */ /* 0x000fee000383ffff */
.L_x_22:
[----:B------:R-:W2:Y:S02]  /*1a70*/  LDC R0, c[0x0][0x28c] ;  /* 0x0000a300ff007b82 */ /* 0x000ea40000000800 */
[----:B--2---:R-:W-:-:S13]  /*1a80*/  ISETP.GE.AND P1, PT, R0, 0x1, PT ;  /* 0x000000010000780c */ /* 0x004fda0003f26270 */
[----:B------:R-:W-:Y:S05]  /*1a90*/  @!P1 BRA `(.L_x_30) ;  /* 0x0000000000509947 */ /* 0x000fea0003800000 */
[----:B------:R-:W-:Y:S05]  /*1aa0*/  @!P0 BRA `(.L_x_31) ;  /* 0x0000000000048947 */ /* 0x000fea0003800000 */
[----:B------:R-:W-:Y:S01]  /*1ab0*/  BPT.TRAP 0x1 ;  /* 0x000000040000795c */ /* 0x000fe20000300000 */
.L_x_31:
[----:B------:R-:W-:Y:S01]  /*1ac0*/  ISETP.NE.AND P0, PT, R23, RZ, PT ;  /* 0x000000ff1700720c */ /* 0x000fe20003f05270 */
[----:B------:R-:W-:Y:S01]  /*1ad0*/  BSSY B0, `(.L_x_32) ;  /* 0x000000e000007945 */ /* 0x000fe20003800000 */
[----:B------:R-:W-:-:S11]  /*1ae0*/  ISETP.GT.U32.AND P1, PT, R19, 0x1, PT ;  /* 0x000000011300780c */ /* 0x000fd60003f24070 */
[----:B------:R-:W-:Y:S05]  /*1af0*/  @!P0 BRA `(.L_x_33) ;  /* 0x00000000002c8947 */ /* 0x000fea0003800000 */
[----:B------:R-:W-:-:S04]  /*1b00*/  UISETP.LT.AND UP0, UPT, UR40, 0x1, UPT ;  /* 0x000000012800788c */ /* 0x000fc8000bf01270 */
[----:B------:R-:W-:-:S04]  /*1b10*/  USEL UR6, UR40, 0x1, UP0 ;  /* 0x0000000128067887 */ /* 0x000fc80008000000 */
[----:B------:R-:W-:-:S04]  /*1b20*/  UIADD3 UR6, UR39, UR40, -UR6 ;  /* 0x0000002827067290 */ /* 0x000fc8000fffe806 */
[----:B------:R-:W-:-:S04]  /*1b30*/  UIMAD.WIDE.U32 UR4, UR6, -0x33333333, URZ ;  /* 0xcccccccd060478a5 */ /* 0x000fc8000f8e003f */
[----:B------:R-:W-:-:S04]  /*1b40*/  USHF.R.U32.HI UR4, URZ, 0x2, UR5 ;  /* 0x000000023f047899 */ /* 0x000fc80008011605 */
[----:B------:R-:W-:-:S06]  /*1b50*/  UIMAD UR6, UR4, -0x5, UR6 ;  /* 0xfffffffb040678a4 */ /* 0x000fcc000f8e0206 */
[----:B------:R-:W-:-:S04]  /*1b60*/  IMAD.U32 R3, RZ, RZ, UR6 ;  /* 0x00000006ff037e24 */ /* 0x000fc8000f8e00ff */
[----:B------:R-:W-:-:S04]  /*1b70*/  IMAD R0, R3, 0x8, R6 ;  /* 0x0000000803007824 */ /* 0x000fc800078e0206 */
[----:B------:R-:W-:-:S05]  /*1b80*/  VIADD R3, R0, 0x28 ;  /* 0x0000002800037836 */ /* 0x000fca0000000000 */
[----:B------:R-:W-:-:S04]  /*1b90*/  PRMT R3, R22, 0x654, R3 ;  /* 0x0000065416037816 */ /* 0x000fc80000000003 */
[----:B------:R2:W-:Y:S03]  /*1ba0*/  SYNCS.ARRIVE.TRANS64.RED.A1T0 RZ, [R3+URZ], RZ ;  /* 0x000000ff03ff79a7 */ /* 0x0005e6000810043f */
.L_x_33:
[----:B------:R-:W-:Y:S05]  /*1bb0*/  BSYNC B0 ;  /* 0x0000000000007941 */ /* 0x000fea0003800000 */
.L_x_32:
[----:B------:R-:W-:Y:S05]  /*1bc0*/  @P1 BRA `(.L_x_30) ;  /* 0x0000000000041947 */ /* 0x000fea0003800000 */
[----:B------:R-:W-:Y:S01]  /*1bd0*/  BPT.TRAP 0x1 ;  /* 0x000000040000795c */ /* 0x000fe20000300000 */
.L_x_30:
[----:B------:R-:W3:Y:S01]  /*1be0*/  LDC R6, c[0x0][0x288] ;  /* 0x0000a200ff067b82 */ /* 0x000ee20000000800 */
[--C-:B------:R-:W-:Y:S01]  /*1bf0*/  SHF.R.U32.HI R0, RZ, 0x2, R18.reuse ;  /* 0x00000002ff007819 */ /* 0x100fe20000011612 */
[----:B------:R-:W-:Y:S01]  /*1c00*/  IMAD.SHL.U32 R61, R61, 0x40, RZ ;  /* 0x000000403d3d7824 */ /* 0x000fe200078e00ff */
[----:B01----:R-:W-:Y:S01]  /*1c10*/  SHF.R.U32.HI R5, RZ, 0x7, R18 ;  /* 0x00000007ff057819 */ /* 0x003fe20000011612 */
[----:B------:R-:W-:Y:S01]  /*1c20*/  UIADD3 UR39, UR40, UR39, URZ ;  /* 0x0000002728277290 */ /* 0x000fe2000fffe03f */
[----:B--2---:R-:W-:Y:S01]  /*1c30*/  LOP3.LUT R3, R0, 0x7, RZ, 0xc0, !PT ;  /* 0x0000000700037812 */ /* 0x004fe200078ec0ff */
[C---:B------:R-:W-:Y:S01]  /*1c40*/  IMAD.SHL.U32 R10, R18.reuse, 0x2, RZ ;  /* 0x00000002120a7824 */ /* 0x040fe200078e00ff */
[----:B------:R-:W-:Y:S01]  /*1c50*/  LOP3.LUT R0, R5, 0x1, RZ, 0xc0, !PT ;  /* 0x0000000105007812 */ /* 0x000fe200078ec0ff */
[----:B------:R-:W-:Y:S01]  /*1c60*/  UISETP.GT.U32.AND UP0, UPT, UR39, 0x4, UPT ;  /* 0x000000042700788c */ /* 0x000fe2000bf04070 */
[C---:B------:R-:W-:Y:S01]  /*1c70*/  LOP3.LUT R5, R18.reuse, 0x3, RZ, 0xc0, !PT ;  /* 0x0000000312057812 */ /* 0x040fe200078ec0ff */
[----:B------:R-:W-:Y:S01]  /*1c80*/  ULDC UR7, c[0x0][0x284] ;  /* 0x0000a10000077ab9 */ /* 0x000fe20000000800 */
[----:B------:R-:W-:Y:S01]  /*1c90*/  LOP3.LUT R4, R18, 0x60, RZ, 0xc0, !PT ;  /* 0x0000006012047812 */ /* 0x000fe200078ec0ff */
[----:B------:R-:W-:Y:S01]  /*1ca0*/  IMAD.SHL.U32 R8, R0, 0x40, RZ ;  /* 0x0000004000087824 */ /* 0x000fe200078e00ff */
[----:B------:R-:W-:Y:S01]  /*1cb0*/  UISETP.LT.U32.AND UP0, UPT, UR40, 0x5, UP0 ;  /* 0x000000052800788c */ /* 0x000fe20008701070 */
[----:B------:R-:W-:Y:S01]  /*1cc0*/  SHF.R.S32.HI R15, RZ, 0x1f, R59 ;  /* 0x0000001fff0f7819 */ /* 0x000fe2000001143b */
[----:B------:R-:W-:Y:S01]  /*1cd0*/  UISETP.GE.U32.AND UP1, UPT, UR40, 0x5, UPT ;  /* 0x000000052800788c */ /* 0x000fe2000bf26070 */
[----:B------:R-:W-:Y:S01]  /*1ce0*/  SHF.R.U32.HI R4, RZ, 0x1, R4 ;  /* 0x00000001ff047819 */ /* 0x000fe20000011604 */
[----:B------:R-:W-:Y:S01]  /*1cf0*/  ULDC.64 UR8, c[0x0][0x5d0] ;  /* 0x0001740000087ab9 */ /* 0x000fe20000000a00 */
[C---:B------:R-:W-:Y:S01]  /*1d00*/  LOP3.LUT R10, R61.reuse, 0x6, R10, 0xf8, !PT ;  /* 0x000000063d0a7812 */ /* 0x040fe200078ef80a */
[----:B------:R-:W-:Y:S01]  /*1d10*/  UIMAD.WIDE.U32 UR4, UR39, -0x33333333, URZ ;  /* 0xcccccccd270478a5 */ /* 0x000fe2000f8e003f */
[--C-:B------:R-:W-:Y:S01]  /*1d20*/  IADD3 R7, RZ, -R4, -R3.reuse ;  /* 0x80000004ff077210 */ /* 0x100fe20007ffe803 */
[----:B------:R-:W-:Y:S01]  /*1d30*/  USEL UR6, URZ, 0x1, !UP0 ;  /* 0x000000013f067887 */ /* 0x000fe2000c000000 */
[----:B------:R-:W-:Y:S01]  /*1d40*/  LOP3.LUT R3, R8, 0x40, R3, 0xe2, !PT ;  /* 0x0000004008037812 */ /* 0x000fe200078ee203 */
[C---:B------:R-:W-:Y:S01]  /*1d50*/  IMAD.WIDE R8, R60.reuse, 0x80, RZ ;  /* 0x000000803c087825 */ /* 0x040fe200078e02ff */
[----:B---3--:R-:W-:Y:S01]  /*1d60*/  ISETP.GE.AND P0, PT, R61, R6, PT ;  /* 0x000000063d00720c */ /* 0x008fe20003f06270 */
[----:B------:R-:W-:Y:S01]  /*1d70*/  USHF.R.U32.HI UR4, URZ, 0x2, UR5 ;  /* 0x000000023f047899 */ /* 0x000fe20008011605 */
[----:B------:R-:W-:Y:S01]  /*1d80*/  SHF.R.S32.HI R11, RZ, 0x1f, R10 ;  /* 0x0000001fff0b7819 */ /* 0x000fe2000001140a */
[----:B------:R-:W-:Y:S01]  /*1d90*/  IMAD R12, R5, -0x2, R6 ;  /* 0xfffffffe050c7824 */ /* 0x000fe200078e0206 */
[----:B------:R-:W-:Y:S01]  /*1da0*/  ULOP3.LUT UR38, UR38, UR6, URZ, 0x3c, !UPT ;  /* 0x0000000626267292 */ /* 0x000fe2000f8e3c3f */
[----:B------:R-:W-:Y:S01]  /*1db0*/  IMAD.SHL.U32 R5, R60, 0x80, RZ ;  /* 0x000000803c057824 */ /* 0x000fe200078e00ff */
[----:B------:R-:W-:Y:S01]  /*1dc0*/  LOP3.LUT R73, R8, R3, R4, 0xfe, !PT ;  /* 0x0000000308497212 */ /* 0x000fe200078efe04 */
[----:B------:R-:W-:Y:S01]  /*1dd0*/  IMAD R6, R15, UR8, RZ ;  /* 0x000000080f067c24 */ /* 0x000fe2000f8e02ff */
[----:B------:R-:W-:Y:S01]  /*1de0*/  UIMAD UR39, UR4, -0x5, UR39 ;  /* 0xfffffffb042778a4 */ /* 0x000fe2000f8e0227 */
[----:B------:R-:W-:Y:S01]  /*1df0*/  IMAD R0, R0, -0x40, R7 ;  /* 0xffffffc000007824 */ /* 0x000fe200078e0207 */
[----:B------:R-:W-:Y:S01]  /*1e00*/  ISETP.GE.OR P0, PT, R5, UR7, P0 ;  /* 0x0000000705007c0c */ /* 0x000fe20008706670 */
[C---:B------:R-:W-:Y:S01]  /*1e10*/  IMAD R13, R59.reuse, UR9, R6 ;  /* 0x000000093b0d7c24 */ /* 0x040fe2000f8e0206 */
[----:B------:R-:W-:Y:S01]  /*1e20*/  @UP1 ULOP3.LUT UR38, UR38, 0x1, UR4, 0x78, !UPT ;  /* 0x0000000126261892 */ /* 0x000fe2000f8e7804 */
[----:B------:R-:W-:Y:S01]  /*1e30*/  IMAD.WIDE.U32 R6, R59, UR8, R10 ;  /* 0x000000083b067c25 */ /* 0x000fe2000f8e000a */
[----:B------:R-:W-:-:S03]  /*1e40*/  IADD3 R3, -R5, UR7, R0 ;  /* 0x0000000705037c10 */ /* 0x000fc6000fffe100 */
[----:B------:R-:W-:Y:S02]  /*1e50*/  IMAD.IADD R7, R7, 0x1, R13 ;  /* 0x0000000107077824 */ /* 0x000fe400078e020d */
[----:B------:R-:W-:Y:S02]  /*1e60*/  IMAD.IADD R4, R12, 0x1, -R61 ;  /* 0x000000010c047824 */ /* 0x000fe400078e0a3d */
[----:B------:R-:W-:Y:S02]  /*1e70*/  IMAD.MOV.U32 R0, RZ, RZ, -0x1 ;  /* 0xffffffffff007424 */ /* 0x000fe400078e00ff */
[----:B------:R-:W-:Y:S05]  /*1e80*/  @P0 BRA `(.L_x_34) ;  /* 0x0000002000a40947 */ /* 0x000fea0003800000 */
[----:B------:R-:W0:Y:S01]  /*1e90*/  LDC.64 R66, c[0x0][0x5c8] ;  /* 0x00017200ff427b82 */ /* 0x000e220000000a00 */
[----:B-----5:R-:W-:Y:S01]  /*1ea0*/  FSETP.NEU.AND P0, PT, R57, RZ, PT ;  /* 0x000000ff3900720b */ /* 0x020fe20003f0d000 */
[----:B------:R-:W-:Y:S01]  /*1eb0*/  BSSY B0, `(.L_x_34) ;  /* 0x0000226000007945 */ /* 0x000fe20003800000 */
[----:B------:R-:W-:-:S04]  /*1ec0*/  ISETP.GT.AND P2, PT, R4, RZ, PT ;  /* 0x000000ff0400720c */ /* 0x000fc80003f44270 */
[----:B------:R-:W-:Y:S01]  /*1ed0*/  ISETP.GT.AND P1, PT, R3, RZ, P2 ;  /* 0x000000ff0300720c */ /* 0x000fe20001724270 */
[-C--:B0-----:R-:W-:Y:S02]  /*1ee0*/  IMAD R12, R9, R66.reuse, RZ ;  /* 0x00000042090c7224 */ /* 0x081fe400078e02ff */
[----:B------:R-:W-:-:S04]  /*1ef0*/  IMAD.WIDE.U32 R60, R73, R66, R6 ;  /* 0x00000042493c7225 */ /* 0x000fc800078e0006 */
[----:B------:R-:W-:-:S04]  /*1f00*/  IMAD R5, R73, R67, R12 ;  /* 0x0000004349057224 */ /* 0x000fc800078e020c */
[----:B------:R-:W-:Y:S01]  /*1f10*/  IMAD.IADD R75, R61, 0x1, R5 ;  /* 0x000000013d4b7824 */ /* 0x000fe200078e0205 */
[----:B------:R-:W-:Y:S06]  /*1f20*/  @!P0 BRA `(.L_x_35) ;  /* 0x0000001400e88947 */ /* 0x000fec0003800000 */
[----:B------:R-:W0:Y:S01]  /*1f30*/  LDC.64 R64, c[0x0][0x5b8] ;  /* 0x00016e00ff407b82 */ /* 0x000e220000000a00 */
[----:B------:R-:W-:-:S07]  /*1f40*/  ULDC.64 UR4, c[0x0][0x5c0] ;  /* 0x0001700000047ab9 */ /* 0x000fce0000000a00 */
[----:B------:R-:W1:Y:S08]  /*1f50*/  LDC.64 R68, c[0x0][0x5b0] ;  /* 0x00016c00ff447b82 */ /* 0x000e700000000a00 */
[----:B------:R-:W2:Y:S01]  /*1f60*/  LDC.64 R70, c[0x0][0x5a8] ;  /* 0x00016a00ff467b82 */ /* 0x000ea20000000a00 */
[-C--:B0-----:R-:W-:Y:S02]  /*1f70*/  IMAD R6, R15, R64.reuse, RZ ;  /* 0x000000400f067224 */ /* 0x081fe400078e02ff */
[----:B------:R-:W-:-:S04]  /*1f80*/  IMAD.WIDE.U32 R62, R59, R64, R10 ;  /* 0x000000403b3e7225 */ /* 0x000fc800078e000a */
[----:B------:R-:W-:Y:S02]  /*1f90*/  IMAD R61, R59, R65, R6 ;  /* 0x000000413b3d7224 */ /* 0x000fe400078e0206 */
[-C--:B-1----:R-:W-:Y:S02]  /*1fa0*/  IMAD R8, R9, R68.reuse, RZ ;  /* 0x0000004409087224 */ /* 0x082fe400078e02ff */
[----:B------:R-:W-:Y:S02]  /*1fb0*/  IMAD.IADD R13, R63, 0x1, R61 ;  /* 0x000000013f0d7824 */ /* 0x000fe400078e023d */
[----:B------:R-:W-:Y:S02]  /*1fc0*/  IMAD.MOV.U32 R12, RZ, RZ, R62 ;  /* 0x000000ffff0c7224 */ /* 0x000fe400078e003e */
[C---:B------:R-:W-:Y:S02]  /*1fd0*/  IMAD R65, R73.reuse, R69, R8 ;  /* 0x0000004549417224 */ /* 0x040fe400078e0208 */
[----:B------:R-:W-:-:S04]  /*1fe0*/  IMAD.WIDE.U32 R6, R73, R68, R12 ;  /* 0x0000004449067225 */ /* 0x000fc800078e000c */
[----:B------:R-:W-:Y:S01]  /*1ff0*/  IMAD.IADD R5, R7, 0x1, R65 ;  /* 0x0000000107057824 */ /* 0x000fe200078e0241 */
[----:B--2---:R-:W-:-:S04]  /*2000*/  LEA R14, P0, R6, R70, 0x1 ;  /* 0x00000046060e7211 */ /* 0x004fc800078008ff */
[----:B------:R-:W-:-:S05]  /*2010*/  LEA.HI.X R15, R6, R71, R5, 0x1, P0 ;  /* 0x00000047060f7211 */ /* 0x000fca00000f0c05 */
[----:B------:R0:W2:Y:S01]  /*2020*/  @P1 LDG.E.LTC128B.U16 R5, desc[UR36][R14.64] ;  /* 0x000000240e051981 */ /* 0x0000a2000c1e1520 */
[----:B------:R-:W-:Y:S01]  /*2030*/  IMAD.WIDE.U32 R6, R73, R68, R10 ;  /* 0x0000004449067225 */ /* 0x000fe200078e000a */
[----:B------:R-:W-:Y:S03]  /*2040*/  BSSY B1, `(.L_x_36) ;  /* 0x0000013000017945 */ /* 0x000fe60003800000 */
[----:B------:R-:W-:Y:S02]  /*2050*/  IMAD.IADD R7, R65, 0x1, R7 ;  /* 0x0000000141077824 */ /* 0x000fe400078e0207 */
[----:B------:R-:W-:Y:S01]  /*2060*/  IMAD.WIDE.U32 R20, R59, R64, R6 ;  /* 0x000000403b147225 */ /* 0x000fe200078e0006 */
[----:B0-----:R-:W-:-:S03]  /*2070*/  SHF.L.U64.HI R15, R68, 0x3, R69 ;  /* 0x00000003440f7819 */ /* 0x001fc60000010245 */
[----:B------:R-:W-:Y:S01]  /*2080*/  IMAD.IADD R7, R61, 0x1, R21 ;  /* 0x000000013d077824 */ /* 0x000fe200078e0215 */
[----:B------:R-:W-:Y:S01]  /*2090*/  LEA R6, P4, R20, R70, 0x1 ;  /* 0x0000004614067211 */ /* 0x000fe200078808ff */
[----:B------:R-:W-:-:S03]  /*20a0*/  IMAD.SHL.U32 R14, R68, 0x8, RZ ;  /* 0x00000008440e7824 */ /* 0x000fc600078e00ff */
[----:B------:R-:W-:Y:S01]  /*20b0*/  LEA.HI.X R7, R20, R71, R7, 0x1, P4 ;  /* 0x0000004714077211 */ /* 0x000fe200020f0c07 */
[----:B--2---:R-:W-:-:S05]  /*20c0*/  HADD2.F32 R8, -RZ, R5.H0_H0 ;  /* 0x20000005ff087230 */ /* 0x004fca0000004100 */
[----:B------:R-:W-:Y:S01]  /*20d0*/  FMUL R9, R8, R57 ;  /* 0x0000003908097220 */ /* 0x000fe20000400000 */
[----:B------:R-:W-:-:S03]  /*20e0*/  LEA R8, P0, R60, UR4, 0x1 ;  /* 0x000000043c087c11 */ /* 0x000fc6000f8008ff */
[----:B------:R-:W-:Y:S01]  /*20f0*/  FFMA R24, R24, R56, R9 ;  /* 0x0000003818187223 */ /* 0x000fe20000000009 */
[----:B------:R-:W-:Y:S02]  /*2100*/  LEA.HI.X R9, R60, UR5, R75, 0x1, P0 ;  /* 0x000000053c097c11 */ /* 0x000fe400080f0c4b */
[----:B------:R-:W-:Y:S02]  /*2110*/  ISETP.GT.AND P0, PT, R4, 0x1, PT ;  /* 0x000000010400780c */ /* 0x000fe40003f04270 */
[----:B------:R-:W-:Y:S02]  /*2120*/  F2FP.F16.F32.PACK_AB R24, RZ, R24 ;  /* 0x00000018ff18723e */ /* 0x000fe400000000ff */
[----:B------:R-:W-:-:S03]  /*2130*/  ISETP.GT.AND P3, PT, R3, RZ, P0 ;  /* 0x000000ff0300720c */ /* 0x000fc60000764270 */
[----:B------:R0:W-:Y:S10]  /*2140*/  @P1 STG.E.U16 desc[UR36][R8.64], R24 ;  /* 0x0000001808001986 */ /* 0x0001f4000c101524 */
[----:B------:R-:W-:Y:S05]  /*2150*/  @!P3 BRA `(.L_x_37) ;  /* 0x000000000004b947 */ /* 0x000fea0003800000 */
[----:B------:R1:W5:Y:S02]  /*2160*/  LDG.E.LTC128B.U16 R5, desc[UR36][R6.64+0x2] ;  /* 0x0000022406057981 */ /* 0x000364000c1e1520 */
.L_x_37:
[----:B------:R-:W-:Y:S05]  /*2170*/  BSYNC B1 ;  /* 0x0000000000017941 */ /* 0x000fea0003800000 */
.L_x_36:
[----:B-----5:R-:W-:Y:S01]  /*2180*/  HADD2.F32 R12, -RZ, R5.H0_H0 ;  /* 0x20000005ff0c7230 */ /* 0x020fe20000004100 */
[----:B------:R-:W-:Y:S01]  /*2190*/  ISETP.GT.AND P2, PT, R3, 0x8, P2 ;  /* 0x000000080300780c */ /* 0x000fe20001744270 */
[----:B------:R-:W-:Y:S01]  /*21a0*/  IMAD.WIDE.U32 R20, R73, R68, R14 ;  /* 0x0000004449147225 */ /* 0x000fe200078e000e */
[----:B0-----:R-:W-:-:S03]  /*21b0*/  PRMT R24, R5, 0x7610, R24 ;  /* 0x0000761005187816 */ /* 0x001fc60000000018 */
[----:B------:R-:W-:Y:S01]  /*21c0*/  FMUL R12, R12, R57 ;  /* 0x000000390c0c7220 */ /* 0x000fe20000400000 */
[----:B------:R-:W-:Y:S01]  /*21d0*/  IMAD.IADD R65, R65, 0x1, R21 ;  /* 0x0000000141417824 */ /* 0x000fe200078e0215 */
[----:B------:R-:W-:Y:S02]  /*21e0*/  IADD3 R62, P1, R62, R20, RZ ;  /* 0x000000143e3e7210 */ /* 0x000fe40007f3e0ff */
[----:B------:R-:W-:-:S03]  /*21f0*/  FFMA R12, R25, R56, R12 ;  /* 0x00000038190c7223 */ /* 0x000fc6000000000c */
[----:B------:R-:W-:Y:S01]  /*2200*/  IMAD.X R13, R65, 0x1, R13, P1 ;  /* 0x00000001410d7824 */ /* 0x000fe200008e060d */
[C---:B------:R-:W-:Y:S02]  /*2210*/  LEA R14, P1, R62.reuse, R70, 0x1 ;  /* 0x000000463e0e7211 */ /* 0x040fe400078208ff */
[----:B------:R-:W-:Y:S02]  /*2220*/  F2FP.F16.F32.PACK_AB R12, RZ, R12 ;  /* 0x0000000cff0c723e */ /* 0x000fe400000000ff */
[----:B------:R-:W-:Y:S02]  /*2230*/  LEA.HI.X R15, R62, R71, R13, 0x1, P1 ;  /* 0x000000473e0f7211 */ /* 0x000fe400008f0c0d */
[----:B------:R-:W-:-:S05]  /*2240*/  PRMT R21, R12, 0x7610, R21 ;  /* 0x000076100c157816 */ /* 0x000fca0000000015 */
[----:B------:R0:W-:Y:S04]  /*2250*/  @P3 STG.E.U16 desc[UR36][R8.64+0x2], R21 ;  /* 0x0000021508003986 */ /* 0x0001e8000c101524 */
[----:B------:R-:W2:Y:S01]  /*2260*/  @P2 LDG.E.LTC128B.U16 R24, desc[UR36][R14.64] ;  /* 0x000000240e182981 */ /* 0x000ea2000c1e1520 */
[----:B------:R-:W-:Y:S01]  /*2270*/  IADD3 R20, P1, R10, R20, RZ ;  /* 0x000000140a147210 */ /* 0x000fe20007f3e0ff */
[----:B------:R-:W-:Y:S01]  /*2280*/  BSSY B1, `(.L_x_38) ;  /* 0x0000011000017945 */ /* 0x000fe20003800000 */
[C---:B------:R-:W-:Y:S02]  /*2290*/  SHF.L.U64.HI R13, R66.reuse, 0x4, R67 ;  /* 0x00000004420d7819 */ /* 0x040fe40000010243 */
[----:B------:R-:W-:Y:S01]  /*22a0*/  ISETP.GT.AND P0, PT, R3, 0x8, P0 ;  /* 0x000000080300780c */ /* 0x000fe20000704270 */
[----:B0-----:R-:W-:Y:S01]  /*22b0*/  IMAD.X R21, R11, 0x1, R65, P1 ;  /* 0x000000010b157824 */ /* 0x001fe200008e0641 */
[----:B------:R-:W-:Y:S01]  /*22c0*/  LEA R12, P1, R66, R8, 0x4 ;  /* 0x00000008420c7211 */ /* 0x000fe200078220ff */
[----:B------:R-:W-:-:S04]  /*22d0*/  IMAD.WIDE.U32 R20, R59, R64, R20 ;  /* 0x000000403b147225 */ /* 0x000fc800078e0014 */
[----:B------:R-:W-:Y:S02]  /*22e0*/  IMAD.X R13, R13, 0x1, R9, P1 ;  /* 0x000000010d0d7824 */ /* 0x000fe400008e0609 */
[----:B------:R-:W-:Y:S02]  /*22f0*/  IMAD.IADD R11, R61, 0x1, R21 ;  /* 0x000000013d0b7824 */ /* 0x000fe400078e0215 */
[----:B--2---:R-:W-:-:S05]  /*2300*/  HADD2.F32 R10, -RZ, R24.H0_H0 ;  /* 0x20000018ff0a7230 */ /* 0x004fca0000004100 */
[----:B------:R-:W-:Y:S01]  /*2310*/  FMUL R5, R10, R57 ;  /* 0x000000390a057220 */ /* 0x000fe20000400000 */
[----:B------:R-:W-:-:S03]  /*2320*/  LEA R10, P3, R20, R70, 0x1 ;  /* 0x00000046140a7211 */ /* 0x000fc600078608ff */
[----:B------:R-:W-:Y:S01]  /*2330*/  FFMA R5, R26, R56, R5 ;  /* 0x000000381a057223 */ /* 0x000fe20000000005 */
[----:B------:R-:W-:-:S04]  /*2340*/  LEA.HI.X R11, R20, R71, R11, 0x1, P3 ;  /* 0x00000047140b7211 */ /* 0x000fc800018f0c0b */
[----:B------:R-:W-:-:S05]  /*2350*/  F2FP.F16.F32.PACK_AB R5, RZ, R5 ;  /* 0x00000005ff05723e */ /* 0x000fca00000000ff */
[----:B------:R0:W-:Y:S01]  /*2360*/  @P2 STG.E.U16 desc[UR36][R12.64], R5 ;  /* 0x000000050c002986 */ /* 0x0001e2000c101524 */
[----:B------:R-:W-:Y:S05]  /*2370*/  @!P0 BRA `(.L_x_39) ;  /* 0x0000000000048947 */ /* 0x000fea0003800000 */
[----:B------:R2:W5:Y:S02]  /*2380*/  LDG.E.LTC128B.U16 R24, desc[UR36][R10.64+0x2] ;  /* 0x000002240a187981 */ /* 0x000564000c1e1520 */
.L_x_39:
[----:B------:R-:W-:Y:S05]  /*2390*/  BSYNC B1 ;  /* 0x0000000000017941 */ /* 0x000fea0003800000 */
.L_x_38:
[----:B-----5:R-:W-:Y:S01]  /*23a0*/  HADD2.F32 R14, -RZ, R24.H0_H0 ;  /* 0x20000018ff0e7230 */ /* 0x020fe20000004100 */
[----:B------:R-:W-:Y:S01]  /*23b0*/  ISETP.GT.AND P1, PT, R4, 0x8, PT ;  /* 0x000000080400780c */ /* 0x000fe20003f24270 */
[----:B------:R-:W-:Y:S03]  /*23c0*/  BSSY B1, `(.L_x_40) ;  /* 0x0000008000017945 */ /* 0x000fe60003800000 */
[----:B------:R-:W-:Y:S01]  /*23d0*/  FMUL R14, R14, R57 ;  /* 0x000000390e0e7220 */ /* 0x000fe20000400000 */
[----:B------:R-:W-:-:S03]  /*23e0*/  ISETP.GT.AND P2, PT, R3, RZ, P1 ;  /* 0x000000ff0300720c */ /* 0x000fc60000f44270 */
[----:B------:R-:W-:-:S05]  /*23f0*/  FFMA R14, R27, R56, R14 ;  /* 0x000000381b0e7223 */ /* 0x000fca000000000e */
[----:B------:R-:W-:-:S05]  /*2400*/  F2FP.F16.F32.PACK_AB R14, RZ, R14 ;  /* 0x0000000eff0e723e */ /* 0x000fca00000000ff */
[----:B------:R3:W-:Y:S01]  /*2410*/  @P0 STG.E.U16 desc[UR36][R12.64+0x2], R14 ;  /* 0x0000020e0c000986 */ /* 0x0007e2000c101524 */
[----:B------:R-:W-:Y:S05]  /*2420*/  @!P2 BRA `(.L_x_41) ;  /* 0x000000000004a947 */ /* 0x000fea0003800000 */
[----:B------:R4:W5:Y:S02]  /*2430*/  LDG.E.LTC128B.U16 R24, desc[UR36][R6.64+0x10] ;  /* 0x0000102406187981 */ /* 0x000964000c1e1520 */
.L_x_41:
[----:B------:R-:W-:Y:S05]  /*2440*/  BSYNC B1 ;  /* 0x0000000000017941 */ /* 0x000fea0003800000 */
.L_x_40:
[----:B---3-5:R-:W-:Y:S01]  /*2450*/  HADD2.F32 R14, -RZ, R24.H0_H0 ;  /* 0x20000018ff0e7230 */ /* 0x028fe20000004100 */
[----:B------:R-:W-:Y:S01]  /*2460*/  ISETP.GT.AND P0, PT, R4, 0x9, PT ;  /* 0x000000090400780c */ /* 0x000fe20003f04270 */
[----:B------:R-:W-:Y:S03]  /*2470*/  BSSY B1, `(.L_x_42) ;  /* 0x0000008000017945 */ /* 0x000fe60003800000 */
[----:B0-----:R-:W-:Y:S01]  /*2480*/  FMUL R5, R14, R57 ;  /* 0x000000390e057220 */ /* 0x001fe20000400000 */
[----:B------:R-:W-:-:S03]  /*2490*/  ISETP.GT.AND P3, PT, R3, RZ, P0 ;  /* 0x000000ff0300720c */ /* 0x000fc60000764270 */
[----:B------:R-:W-:-:S05]  /*24a0*/  FFMA R5, R28, R56, R5 ;  /* 0x000000381c057223 */ /* 0x000fca0000000005 */
[----:B------:R-:W-:-:S05]  /*24b0*/  F2FP.F16.F32.PACK_AB R5, RZ, R5 ;  /* 0x00000005ff05723e */ /* 0x000fca00000000ff */
[----:B------:R0:W-:Y:S01]  /*24c0*/  @P2 STG.E.U16 desc[UR36][R8.64+0x10], R5 ;  /* 0x0000100508002986 */ /* 0x0001e2000c101524 */
[----:B------:R-:W-:Y:S05]  /*24d0*/  @!P3 BRA `(.L_x_43) ;  /* 0x000000000004b947 */ /* 0x000fea0003800000 */
[----:B------:R3:W5:Y:S02]  /*24e0*/  LDG.E.LTC128B.U16 R24, desc[UR36][R6.64+0x12] ;  /* 0x0000122406187981 */ /* 0x000764000c1e1520 */
.L_x_43:
[----:B------:R-:W-:Y:S05]  /*24f0*/  BSYNC B1 ;  /* 0x0000000000017941 */ /* 0x000fea0003800000 */
.L_x_42:
[----:B-----5:R-:W-:Y:S01]  /*2500*/  HADD2.F32 R14, -RZ, R24.H0_H0 ;  /* 0x20000018ff0e7230 */ /* 0x020fe20000004100 */
[----:B------:R-:W-:Y:S01]  /*2510*/  ISETP.GT.AND P1, PT, R3, 0x8, P1 ;  /* 0x000000080300780c */ /* 0x000fe20000f24270 */
[----:B------:R-:W-:Y:S03]  /*2520*/  BSSY B1, `(.L_x_44) ;  /* 0x0000007000017945 */ /* 0x000fe60003800000 */
[----:B------:R-:W-:-:S04]  /*2530*/  FMUL R14, R14, R57 ;  /* 0x000000390e0e7220 */ /* 0x000fc80000400000 */
[----:B------:R-:W-:-:S05]  /*2540*/  FFMA R14, R29, R56, R14 ;  /* 0x000000381d0e7223 */ /* 0x000fca000000000e */
[----:B------:R-:W-:-:S05]  /*2550*/  F2FP.F16.F32.PACK_AB R14, RZ, R14 ;  /* 0x0000000eff0e723e */ /* 0x000fca00000000ff */
[----:B------:R0:W-:Y:S01]  /*2560*/  @P3 STG.E.U16 desc[UR36][R8.64+0x12], R14 ;  /* 0x0000120e08003986 */ /* 0x0001e2000c101524 */
[----:B------:R-:W-:Y:S05]  /*2570*/  @!P1 BRA `(.L_x_45) ;  /* 0x0000000000049947 */ /* 0x000fea0003800000 */
[----:B------:R0:W5:Y:S02]  /*2580*/  LDG.E.LTC128B.U16 R24, desc[UR36][R10.64+0x10] ;  /* 0x000010240a187981 */ /* 0x000164000c1e1520 */
.L_x_45:
[----:B------:R-:W-:Y:S05]  /*2590*/  BSYNC B1 ;  /* 0x0000000000017941 */ /* 0x000fea0003800000 */
.L_x_44:
[----:B0----5:R-:W-:Y:S01]  /*25a0*/  HADD2.F32 R14, -RZ, R24.H0_H0 ;  /* 0x20000018ff0e7230 */ /* 0x021fe20000004100 */
        /* <DEDUP_REMOVED lines=8> */
.L_x_47:
[----:B------:R-:W-:Y:S05]  /*2630*/  BSYNC B1 ;  /* 0x0000000000017941 */ /* 0x000fea0003800000 */
.L_x_46:
        /* <DEDUP_REMOVED lines=10> */
.L_x_49:
[----:B------:R-:W-:Y:S05]  /*26e0*/  BSYNC B1 ;  /* 0x0000000000017941 */ /* 0x000fea0003800000 */
.L_x_48:
[----:B0----5:R-:W-:Y:S01]  /*26f0*/  HADD2.F32 R14, -RZ, R24.H0_H0 ;  /* 0x20000018ff0e7230 */ /* 0x021fe20000004100 */
        /* <DEDUP_REMOVED lines=9> */
.L_x_51:
[----:B------:R-:W-:Y:S05]  /*2790*/  BSYNC B1 ;  /* 0x0000000000017941 */ /* 0x000fea0003800000 */
.L_x_50:
        /* <DEDUP_REMOVED lines=9> */
.L_x_53:
[----:B------:R-:W-:Y:S05]  /*2830*/  BSYNC B1 ;  /* 0x0000000000017941 */ /* 0x000fea0003800000 */
.L_x_52:
        /* <DEDUP_REMOVED lines=9> */
.L_x_55:
[----:B------:R-:W-:Y:S05]  /*28d0*/  BSYNC B1 ;  /* 0x0000000000017941 */ /* 0x000fea0003800000 */
.L_x_54:
        /* <DEDUP_REMOVED lines=10> */
.L_x_57:
[----:B------:R-:W-:Y:S05]  /*2980*/  BSYNC B1 ;  /* 0x0000000000017941 */ /* 0x000fea0003800000 */
.L_x_56:
        /* <DEDUP_REMOVED lines=10> */
.L_x_59:
[----:B------:R-:W-:Y:S05]  /*2a30*/  BSYNC B1 ;  /* 0x0000000000017941 */ /* 0x000fea0003800000 */
.L_x_58:
        /* <DEDUP_REMOVED lines=9> */
.L_x_61:
[----:B------:R-:W-:Y:S05]  /*2ad0*/  BSYNC B1 ;  /* 0x0000000000017941 */ /* 0x000fea0003800000 */
.L_x_60:
        /* <DEDUP_REMOVED lines=9> */
.L_x_63:
[----:B------:R-:W-:Y:S05]  /*2b70*/  BSYNC B1 ;  /* 0x0000000000017941 */ /* 0x000fea0003800000 */
.L_x_62:
        /* <DEDUP_REMOVED lines=10> */
.L_x_65:
[----:B------:R-:W-:Y:S05]  /*2c20*/  BSYNC B1 ;  /* 0x0000000000017941 */ /* 0x000fea0003800000 */
.L_x_64:
        /* <DEDUP_REMOVED lines=10> */
.L_x_67:
[----:B------:R-:W-:Y:S05]  /*2cd0*/  BSYNC B1 ;  /* 0x0000000000017941 */ /* 0x000fea0003800000 */
.L_x_66:
        /* <DEDUP_REMOVED lines=9> */
.L_x_69:
[----:B------:R-:W-:Y:S05]  /*2d70*/  BSYNC B1 ;  /* 0x0000000000017941 */ /* 0x000fea0003800000 */
.L_x_68:
        /* <DEDUP_REMOVED lines=9> */
.L_x_71:
[----:B------:R-:W-:Y:S05]  /*2e10*/  BSYNC B1 ;  /* 0x0000000000017941 */ /* 0x000fea0003800000 */
.L_x_70:
        /* <DEDUP_REMOVED lines=10> */
.L_x_73:
[----:B------:R-:W-:Y:S05]  /*2ec0*/  BSYNC B1 ;  /* 0x0000000000017941 */ /* 0x000fea0003800000 */
.L_x_72:
        /* <DEDUP_REMOVED lines=10> */
.L_x_75:
[----:B------:R-:W-:Y:S05]  /*2f70*/  BSYNC B1 ;  /* 0x0000000000017941 */ /* 0x000fea0003800000 */
.L_x_74:
        /* <DEDUP_REMOVED lines=9> */
.L_x_77:
[----:B------:R-:W-:Y:S05]  /*3010*/  BSYNC B1 ;  /* 0x0000000000017941 */ /* 0x000fea0003800000 */
.L_x_76:
        /* <DEDUP_REMOVED lines=9> */
.L_x_79:
[----:B------:R-:W-:Y:S05]  /*30b0*/  BSYNC B1 ;  /* 0x0000000000017941 */ /* 0x000fea0003800000 */
.L_x_78:
        /* <DEDUP_REMOVED lines=10> */
.L_x_81:
[----:B------:R-:W-:Y:S05]  /*3160*/  BSYNC B1 ;  /* 0x0000000000017941 */ /* 0x000fea0003800000 */
.L_x_80:
        /* <DEDUP_REMOVED lines=10> */
.L_x_83:
[----:B------:R-:W-:Y:S05]  /*3210*/  BSYNC B1 ;  /* 0x0000000000017941 */ /* 0x000fea0003800000 */
.L_x_82:
        /* <DEDUP_REMOVED lines=9> */
.L_x_85:
[----:B------:R-:W-:Y:S05]  /*32b0*/  BSYNC B1 ;  /* 0x0000000000017941 */ /* 0x000fea0003800000 */
.L_x_84:
        /* <DEDUP_REMOVED lines=9> */
.L_x_87:
[----:B------:R-:W-:Y:S05]  /*3350*/  BSYNC B1 ;  /* 0x0000000000017941 */ /* 0x000fea0003800000 */
.L_x_86:
        /* <DEDUP_REMOVED lines=10> */
.L_x_89:
[----:B------:R-:W-:Y:S05]  /*3400*/  BSYNC B1 ;  /* 0x0000000000017941 */ /* 0x000fea0003800000 */
.L_x_88:
[----:B0----5:R-:W-:Y:S01]  /*3410*/  HADD2.F32 R14, -RZ, R24.H0_H0 ;  /* 0x20000018ff0e7230 */ /* 0x021fe20000004100 */
[----:B------:R-:W-:Y:S01]  /*3420*/  ISETP.GT.AND P0, PT, R4, 0x39, PT ;  /* 0x000000390400780c */ /* 0x000fe20003f04270 */
[----:B------:R-:W-:Y:S01]  /*3430*/  @P2 IMAD.MOV.U32 R4, RZ, RZ, R8 ;  /* 0x000000ffff042224 */ /* 0x000fe200078e0008 */
[----:B------:R-:W-:Y:S02]  /*3440*/  BSSY B1, `(.L_x_90) ;  /* 0x000000a000017945 */ /* 0x000fe40003800000 */
[----:B------:R-:W-:Y:S01]  /*3450*/  FMUL R5, R14, R57 ;  /* 0x000000390e057220 */ /* 0x000fe20000400000 */
[----:B------:R-:W-:-:S03]  /*3460*/  ISETP.GT.AND P3, PT, R3, RZ, P0 ;  /* 0x000000ff0300720c */ /* 0x000fc60000764270 */
[----:B------:R-:W-:-:S05]  /*3470*/  FFMA R5, R52, R56, R5 ;  /* 0x0000003834057223 */ /* 0x000fca0000000005 */
[----:B------:R-:W-:-:S04]  /*3480*/  F2FP.F16.F32.PACK_AB R5, RZ, R5 ;  /* 0x00000005ff05723e */ /* 0x000fc800000000ff */
[----:B------:R-:W-:Y:S01]  /*3490*/  PRMT R14, R5, 0x7610, R14 ;  /* 0x00007610050e7816 */ /* 0x000fe2000000000e */
[----:B------:R-:W-:-:S05]  /*34a0*/  @P2 IMAD.MOV.U32 R5, RZ, RZ, R9 ;  /* 0x000000ffff052224 */ /* 0x000fca00078e0009 */
[----:B------:R0:W-:Y:S01]  /*34b0*/  @P2 STG.E.U16 desc[UR36][R4.64+0x70], R14 ;  /* 0x0000700e04002986 */ /* 0x0001e2000c101524 */
[----:B------:R-:W-:Y:S05]  /*34c0*/  @!P3 BRA `(.L_x_91) ;  /* 0x000000000004b947 */ /* 0x000fea0003800000 */
[----:B------:R0:W5:Y:S02]  /*34d0*/  LDG.E.LTC128B.U16 R24, desc[UR36][R6.64+0x72] ;  /* 0x0000722406187981 */ /* 0x000164000c1e1520 */
.L_x_91:
[----:B------:R-:W-:Y:S05]  /*34e0*/  BSYNC B1 ;  /* 0x0000000000017941 */ /* 0x000fea0003800000 */
.L_x_90:
        /* <DEDUP_REMOVED lines=9> */
.L_x_93:
[----:B------:R-:W-:Y:S05]  /*3580*/  BSYNC B1 ;  /* 0x0000000000017941 */ /* 0x000fea0003800000 */
.L_x_92:
[----:B0----5:R-:W-:Y:S01]  /*3590*/  HADD2.F32 R4, -RZ, R24.H0_H0 ;  /* 0x20000018ff047230 */ /* 0x021fe20000004100 */
[----:B------:R-:W-:Y:S01]  /*35a0*/  ISETP.GT.AND P0, PT, R3, 0x8, P0 ;  /* 0x000000080300780c */ /* 0x000fe20000704270 */
[----:B------:R-:W-:Y:S03]  /*35b0*/  BSSY B1, `(.L_x_94) ;  /* 0x000000a000017945 */ /* 0x000fe60003800000 */
[----:B------:R-:W-:Y:S01]  /*35c0*/  FMUL R5, R4, R57 ;  /* 0x0000003904057220 */ /* 0x000fe20000400000 */
[----:B------:R-:W-:-:S03]  /*35d0*/  @P1 IMAD.MOV.U32 R4, RZ, RZ, R12 ;  /* 0x000000ffff041224 */ /* 0x000fc600078e000c */
[----:B------:R-:W-:-:S05]  /*35e0*/  FFMA R5, R54, R56, R5 ;  /* 0x0000003836057223 */ /* 0x000fca0000000005 */
[----:B------:R-:W-:-:S04]  /*35f0*/  F2FP.F16.F32.PACK_AB R5, RZ, R5 ;  /* 0x00000005ff05723e */ /* 0x000fc800000000ff */
[----:B-1-34-:R-:W-:Y:S01]  /*3600*/  PRMT R6, R5, 0x7610, R6 ;  /* 0x0000761005067816 */ /* 0x01afe20000000006 */
[----:B------:R-:W-:-:S05]  /*3610*/  @P1 IMAD.MOV.U32 R5, RZ, RZ, R13 ;  /* 0x000000ffff051224 */ /* 0x000fca00078e000d */
[----:B------:R0:W-:Y:S01]  /*3620*/  @P1 STG.E.U16 desc[UR36][R4.64+0x70], R6 ;  /* 0x0000700604001986 */ /* 0x0001e2000c101524 */
[----:B------:R-:W-:Y:S05]  /*3630*/  @!P0 BRA `(.L_x_95) ;  /* 0x0000000000048947 */ /* 0x000fea0003800000 */
[----:B------:R1:W5:Y:S02]  /*3640*/  LDG.E.LTC128B.U16 R24, desc[UR36][R10.64+0x72] ;  /* 0x000072240a187981 */ /* 0x000364000c1e1520 */
.L_x_95:
[----:B------:R-:W-:Y:S05]  /*3650*/  BSYNC B1 ;  /* 0x0000000000017941 */ /* 0x000fea0003800000 */
.L_x_94:
[----:B------:R-:W-:Y:S05]  /*3660*/  @!P0 BRA `(.L_x_96) ;  /* 0x0000000800a88947 */ /* 0x000fea0003800000 */
[----:B-----5:R-:W-:-:S05]  /*3670*/  HADD2.F32 R24, -RZ, R24.H0_H0 ;  /* 0x20000018ff187230 */ /* 0x020fca0000004100 */
[----:B------:R-:W-:-:S04]  /*3680*/  FMUL R24, R24, R57 ;  /* 0x0000003918187220 */ /* 0x000fc80000400000 */
[----:B------:R-:W-:-:S05]  /*3690*/  FFMA R24, R55, R56, R24 ;  /* 0x0000003837187223 */ /* 0x000fca0000000018 */
[----:B------:R-:W-:-:S05]  /*36a0*/  F2FP.F16.F32.PACK_AB R24, RZ, R24 ;  /* 0x00000018ff18723e */ /* 0x000fca00000000ff */
[----:B------:R3:W-:Y:S01]  /*36b0*/  STG.E.U16 desc[UR36][R12.64+0x72], R24 ;  /* 0x000072180c007986 */ /* 0x0007e2000c101524 */
[----:B------:R-:W-:Y:S05]  /*36c0*/  BRA `(.L_x_96) ;  /* 0x0000000800907947 */ /* 0x000fea0003800000 */
.L_x_35:
[----:B------:R-:W-:Y:S01]  /*36d0*/  ISETP.GT.AND P0, PT, R4, 0x1, PT ;  /* 0x000000010400780c */ /* 0x000fe20003f04270 */
[----:B------:R-:W-:Y:S01]  /*36e0*/  ULDC.64 UR4, c[0x0][0x5c0] ;  /* 0x0001700000047ab9 */ /* 0x000fe20000000a00 */
[-C--:B------:R-:W-:Y:S01]  /*36f0*/  FMUL R24, R24, R56.reuse ;  /* 0x0000003818187220 */ /* 0x080fe20000400000 */
[-C--:B------:R-:W-:Y:S01]  /*3700*/  FMUL R25, R25, R56.reuse ;  /* 0x0000003819197220 */ /* 0x080fe20000400000 */
[----:B------:R-:W-:Y:S01]  /*3710*/  ISETP.GT.AND P3, PT, R3, RZ, P0 ;  /* 0x000000ff0300720c */ /* 0x000fe20000764270 */
[-C--:B------:R-:W-:Y:S01]  /*3720*/  FMUL R26, R26, R56.reuse ;  /* 0x000000381a1a7220 */ /* 0x080fe20000400000 */
[----:B------:R-:W-:Y:S01]  /*3730*/  LEA R6, P4, R60, UR4, 0x1 ;  /* 0x000000043c067c11 */ /* 0x000fe2000f8808ff */
[----:B------:R-:W-:Y:S01]  /*3740*/  FMUL R27, R27, R56 ;  /* 0x000000381b1b7220 */ /* 0x000fe20000400000 */
[----:B------:R-:W-:Y:S01]  /*3750*/  F2FP.F16.F32.PACK_AB R24, RZ, R24 ;  /* 0x00000018ff18723e */ /* 0x000fe200000000ff */
[-C--:B------:R-:W-:Y:S01]  /*3760*/  FMUL R28, R28, R56.reuse ;  /* 0x000000381c1c7220 */ /* 0x080fe20000400000 */
[----:B------:R-:W-:Y:S01]  /*3770*/  LEA.HI.X R7, R60, UR5, R75, 0x1, P4 ;  /* 0x000000053c077c11 */ /* 0x000fe2000a0f0c4b */
[-C--:B------:R-:W-:Y:S01]  /*3780*/  FMUL R29, R29, R56.reuse ;  /* 0x000000381d1d7220 */ /* 0x080fe20000400000 */
[----:B------:R-:W-:Y:S01]  /*3790*/  F2FP.F16.F32.PACK_AB R25, RZ, R25 ;  /* 0x00000019ff19723e */ /* 0x000fe200000000ff */
[-C--:B------:R-:W-:Y:S01]  /*37a0*/  FMUL R30, R30, R56.reuse ;  /* 0x000000381e1e7220 */ /* 0x080fe20000400000 */
[----:B------:R-:W-:Y:S01]  /*37b0*/  SHF.L.U64.HI R67, R66, 0x4, R67 ;  /* 0x0000000442437819 */ /* 0x000fe20000010243 */
[----:B------:R-:W-:Y:S01]  /*37c0*/  @P1 STG.E.U16 desc[UR36][R6.64], R24 ;  /* 0x0000001806001986 */ /* 0x000fe2000c101524 */
[----:B------:R-:W-:Y:S01]  /*37d0*/  ISETP.GT.AND P1, PT, R4, 0x8, PT ;  /* 0x000000080400780c */ /* 0x000fe20003f24270 */
[----:B------:R-:W-:Y:S01]  /*37e0*/  FMUL R31, R31, R56 ;  /* 0x000000381f1f7220 */ /* 0x000fe20000400000 */
[C---:B------:R-:W-:Y:S01]  /*37f0*/  ISETP.GT.AND P4, PT, R3.reuse, 0x8, P0 ;  /* 0x000000080300780c */ /* 0x040fe20000784270 */
[----:B------:R-:W-:Y:S01]  /*3800*/  @P3 STG.E.U16 desc[UR36][R6.64+0x2], R25 ;  /* 0x0000021906003986 */ /* 0x000fe2000c101524 */
[----:B------:R-:W-:Y:S01]  /*3810*/  LEA R8, P3, R66, R6, 0x4 ;  /* 0x0000000642087211 */ /* 0x000fe200078620ff */
[-C--:B------:R-:W-:Y:S01]  /*3820*/  FMUL R32, R32, R56.reuse ;  /* 0x0000003820207220 */ /* 0x080fe20000400000 */
[----:B------:R-:W-:Y:S01]  /*3830*/  ISETP.GT.AND P2, PT, R3, 0x8, P2 ;  /* 0x000000080300780c */ /* 0x000fe20001744270 */
[-C--:B------:R-:W-:Y:S01]  /*3840*/  FMUL R33, R33, R56.reuse ;  /* 0x0000003821217220 */ /* 0x080fe20000400000 */
[----:B------:R-:W-:Y:S01]  /*3850*/  ISETP.GT.AND P0, PT, R4, 0x9, PT ;  /* 0x000000090400780c */ /* 0x000fe20003f04270 */
[----:B------:R-:W-:Y:S01]  /*3860*/  IMAD.X R9, R67, 0x1, R7, P3 ;  /* 0x0000000143097824 */ /* 0x000fe200018e0607 */
[C---:B------:R-:W-:Y:S01]  /*3870*/  ISETP.GT.AND P5, PT, R3.reuse, RZ, P1 ;  /* 0x000000ff0300720c */ /* 0x040fe20000fa4270 */
[-C--:B------:R-:W-:Y:S01]  /*3880*/  FMUL R34, R34, R56.reuse ;  /* 0x0000003822227220 */ /* 0x080fe20000400000 */
[----:B------:R-:W-:Y:S01]  /*3890*/  ISETP.GT.AND P3, PT, R3, RZ, P0 ;  /* 0x000000ff0300720c */ /* 0x000fe20000764270 */
[----:B------:R-:W-:Y:S01]  /*38a0*/  FMUL R35, R35, R56 ;  /* 0x0000003823237220 */ /* 0x000fe20000400000 */
[----:B------:R-:W-:Y:S01]  /*38b0*/  F2FP.F16.F32.PACK_AB R26, RZ, R26 ;  /* 0x0000001aff1a723e */ /* 0x000fe200000000ff */
[-C--:B------:R-:W-:Y:S01]  /*38c0*/  FMUL R36, R36, R56.reuse ;  /* 0x0000003824247220 */ /* 0x080fe20000400000 */
[----:B------:R-:W-:Y:S01]  /*38d0*/  F2FP.F16.F32.PACK_AB R27, RZ, R27 ;  /* 0x0000001bff1b723e */ /* 0x000fe200000000ff */
[----:B------:R-:W-:Y:S01]  /*38e0*/  FMUL R37, R37, R56 ;  /* 0x0000003825257220 */ /* 0x000fe20000400000 */
[----:B------:R-:W-:Y:S01]  /*38f0*/  F2FP.F16.F32.PACK_AB R28, RZ, R28 ;  /* 0x0000001cff1c723e */ /* 0x000fe200000000ff */
[----:B------:R-:W-:Y:S01]  /*3900*/  @P2 STG.E.U16 desc[UR36][R8.64], R26 ;  /* 0x0000001a08002986 */ /* 0x000fe2000c101524 */
[----:B------:R-:W-:Y:S01]  /*3910*/  F2FP.F16.F32.PACK_AB R29, RZ, R29 ;  /* 0x0000001dff1d723e */ /* 0x000fe200000000ff */
[-C--:B------:R-:W-:Y:S01]  /*3920*/  FMUL R38, R38, R56.reuse ;  /* 0x0000003826267220 */ /* 0x080fe20000400000 */
[----:B------:R-:W-:Y:S01]  /*3930*/  ISETP.GT.AND P2, PT, R3, 0x8, P1 ;  /* 0x000000080300780c */ /* 0x000fe20000f44270 */
[----:B------:R-:W-:Y:S01]  /*3940*/  @P4 STG.E.U16 desc[UR36][R8.64+0x2], R27 ;  /* 0x0000021b08004986 */ /* 0x000fe2000c101524 */
[----:B------:R-:W-:Y:S01]  /*3950*/  ISETP.GT.AND P1, PT, R4, 0x10, PT ;  /* 0x000000100400780c */ /* 0x000fe20003f24270 */
[----:B------:R-:W-:Y:S01]  /*3960*/  FMUL R39, R39, R56 ;  /* 0x0000003827277220 */ /* 0x000fe20000400000 */
[----:B------:R-:W-:Y:S01]  /*3970*/  F2FP.F16.F32.PACK_AB R30, RZ, R30 ;  /* 0x0000001eff1e723e */ /* 0x000fe200000000ff */
[----:B------:R-:W-:Y:S01]  /*3980*/  @P5 STG.E.U16 desc[UR36][R6.64+0x10], R28 ;  /* 0x0000101c06005986 */ /* 0x000fe2000c101524 */
[C---:B------:R-:W-:Y:S01]  /*3990*/  ISETP.GT.AND P4, PT, R3.reuse, RZ, P1 ;  /* 0x000000ff0300720c */ /* 0x040fe20000f84270 */
[-C--:B------:R-:W-:Y:S01]  /*39a0*/  FMUL R40, R40, R56.reuse ;  /* 0x0000003828287220 */ /* 0x080fe20000400000 */
[----:B------:R-:W-:Y:S01]  /*39b0*/  F2FP.F16.F32.PACK_AB R31, RZ, R31 ;  /* 0x0000001fff1f723e */ /* 0x000fe200000000ff */
[----:B------:R-:W-:Y:S01]  /*39c0*/  @P3 STG.E.U16 desc[UR36][R6.64+0x12], R29 ;  /* 0x0000121d06003986 */ /* 0x000fe2000c101524 */
[----:B------:R-:W-:Y:S01]  /*39d0*/  ISETP.GT.AND P3, PT, R3, 0x8, P0 ;  /* 0x000000080300780c */ /* 0x000fe20000764270 */
[----:B------:R-:W-:Y:S01]  /*39e0*/  FMUL R41, R41, R56 ;  /* 0x0000003829297220 */ /* 0x000fe20000400000 */
[----:B------:R-:W-:Y:S01]  /*39f0*/  ISETP.GT.AND P0, PT, R4, 0x11, PT ;  /* 0x000000110400780c */ /* 0x000fe20003f04270 */
[----:B------:R-:W-:Y:S01]  /*3a00*/  @P2 STG.E.U16 desc[UR36][R8.64+0x10], R30 ;  /* 0x0000101e08002986 */ /* 0x000fe2000c101524 */
[----:B------:R-:W-:Y:S01]  /*3a10*/  F2FP.F16.F32.PACK_AB R32, RZ, R32 ;  /* 0x00000020ff20723e */ /* 0x000fe200000000ff */
[-C--:B------:R-:W-:Y:S01]  /*3a20*/  FMUL R42, R42, R56.reuse ;  /* 0x000000382a2a7220 */ /* 0x080fe20000400000 */
[----:B------:R-:W-:Y:S01]  /*3a30*/  ISETP.GT.AND P5, PT, R3, RZ, P0 ;  /* 0x000000ff0300720c */ /* 0x000fe200007a4270 */
[-C--:B------:R-:W-:Y:S01]  /*3a40*/  FMUL R43, R43, R56.reuse ;  /* 0x000000382b2b7220 */ /* 0x080fe20000400000 */
[----:B------:R-:W-:Y:S01]  /*3a50*/  ISETP.GT.AND P2, PT, R3, 0x8, P1 ;  /* 0x000000080300780c */ /* 0x000fe20000f44270 */
[-C--:B------:R-:W-:Y:S01]  /*3a60*/  FMUL R44, R44, R56.reuse ;  /* 0x000000382c2c7220 */ /* 0x080fe20000400000 */
[----:B------:R-:W-:Y:S01]  /*3a70*/  ISETP.GT.AND P1, PT, R4, 0x18, PT ;  /* 0x000000180400780c */ /* 0x000fe20003f24270 */
[-C--:B------:R-:W-:Y:S01]  /*3a80*/  FMUL R45, R45, R56.reuse ;  /* 0x000000382d2d7220 */ /* 0x080fe20000400000 */
[----:B------:R-:W-:Y:S01]  /*3a90*/  F2FP.F16.F32.PACK_AB R33, RZ, R33 ;  /* 0x00000021ff21723e */ /* 0x000fe200000000ff */
[----:B------:R-:W-:Y:S01]  /*3aa0*/  @P3 STG.E.U16 desc[UR36][R8.64+0x12], R31 ;  /* 0x0000121f08003986 */ /* 0x000fe2000c101524 */
[C---:B------:R-:W-:Y:S01]  /*3ab0*/  ISETP.GT.AND P3, PT, R3.reuse, 0x8, P0 ;  /* 0x000000080300780c */ /* 0x040fe20000764270 */
[-C--:B------:R-:W-:Y:S01]  /*3ac0*/  FMUL R46, R46, R56.reuse ;  /* 0x000000382e2e7220 */ /* 0x080fe20000400000 */
[----:B------:R-:W-:Y:S01]  /*3ad0*/  ISETP.GT.AND P0, PT, R4, 0x19, PT ;  /* 0x000000190400780c */ /* 0x000fe20003f04270 */
[----:B------:R-:W-:Y:S01]  /*3ae0*/  @P4 STG.E.U16 desc[UR36][R6.64+0x20], R32 ;  /* 0x0000202006004986 */ /* 0x000fe2000c101524 */
[----:B------:R-:W-:Y:S01]  /*3af0*/  ISETP.GT.AND P4, PT, R3, RZ, P1 ;  /* 0x000000ff0300720c */ /* 0x000fe20000f84270 */
[----:B------:R-:W-:Y:S01]  /*3b00*/  FMUL R47, R47, R56 ;  /* 0x000000382f2f7220 */ /* 0x000fe20000400000 */
[----:B------:R-:W-:Y:S01]  /*3b10*/  F2FP.F16.F32.PACK_AB R34, RZ, R34 ;  /* 0x00000022ff22723e */ /* 0x000fe200000000ff */
[----:B------:R-:W-:Y:S01]  /*3b20*/  @P5 STG.E.U16 desc[UR36][R6.64+0x22], R33 ;  /* 0x0000222106005986 */ /* 0x000fe2000c101524 */
[----:B------:R-:W-:Y:S01]  /*3b30*/  ISETP.GT.AND P5, PT, R3, RZ, P0 ;  /* 0x000000ff0300720c */ /* 0x000fe200007a4270 */
[----:B------:R-:W-:Y:S01]  /*3b40*/  FMUL R48, R48, R56 ;  /* 0x0000003830307220 */ /* 0x000fe20000400000 */
[----:B------:R-:W-:Y:S01]  /*3b50*/  F2FP.F16.F32.PACK_AB R35, RZ, R35 ;  /* 0x00000023ff23723e */ /* 0x000fe200000000ff */
[----:B------:R-:W-:Y:S01]  /*3b60*/  @P2 STG.E.U16 desc[UR36][R8.64+0x20], R34 ;  /* 0x0000202208002986 */ /* 0x000fe2000c101524 */
[----:B------:R-:W-:Y:S01]  /*3b70*/  F2FP.F16.F32.PACK_AB R36, RZ, R36 ;  /* 0x00000024ff24723e */ /* 0x000fe200000000ff */
[-C--:B------:R-:W-:Y:S01]  /*3b80*/  FMUL R49, R49, R56.reuse ;  /* 0x0000003831317220 */ /* 0x080fe20000400000 */
[C---:B------:R-:W-:Y:S01]  /*3b90*/  ISETP.GT.AND P2, PT, R3.reuse, 0x8, P1 ;  /* 0x000000080300780c */ /* 0x040fe20000f44270 */
[----:B------:R-:W-:Y:S01]  /*3ba0*/  @P3 STG.E.U16 desc[UR36][R8.64+0x22], R35 ;  /* 0x0000222308003986 */ /* 0x000fe2000c101524 */
[----:B------:R-:W-:Y:S01]  /*3bb0*/  ISETP.GT.AND P1, PT, R4, 0x20, PT ;  /* 0x000000200400780c */ /* 0x000fe20003f24270 */
[-C--:B------:R-:W-:Y:S01]  /*3bc0*/  FMUL R50, R50, R56.reuse ;  /* 0x0000003832327220 */ /* 0x080fe20000400000 */
[----:B------:R-:W-:Y:S01]  /*3bd0*/  F2FP.F16.F32.PACK_AB R37, RZ, R37 ;  /* 0x00000025ff25723e */ /* 0x000fe200000000ff */
[----:B------:R-:W-:Y:S01]  /*3be0*/  @P4 STG.E.U16 desc[UR36][R6.64+0x30], R36 ;  /* 0x0000302406004986 */ /* 0x000fe2000c101524 */
[----:B------:R-:W-:Y:S01]  /*3bf0*/  ISETP.GT.AND P3, PT, R3, 0x8, P0 ;  /* 0x000000080300780c */ /* 0x000fe20000764270 */
[-C--:B------:R-:W-:Y:S01]  /*3c00*/  FMUL R51, R51, R56.reuse ;  /* 0x0000003833337220 */ /* 0x080fe20000400000 */
[----:B------:R-:W-:Y:S01]  /*3c10*/  ISETP.GT.AND P0, PT, R4, 0x21, PT ;  /* 0x000000210400780c */ /* 0x000fe20003f04270 */
[----:B------:R-:W-:Y:S01]  /*3c20*/  @P5 STG.E.U16 desc[UR36][R6.64+0x32], R37 ;  /* 0x0000322506005986 */ /* 0x000fe2000c101524 */
        /* <DEDUP_REMOVED lines=10> */
[----:B------:R-:W-:-:S02]  /*3cd0*/  F2FP.F16.F32.PACK_AB R41, RZ, R41 ;  /* 0x00000029ff29723e */ /* 0x000fc400000000ff */
[C---:B------:R-:W-:Y:S01]  /*3ce0*/  ISETP.GT.AND P1, PT, R3.reuse, 0x8, P1 ;  /* 0x000000080300780c */ /* 0x040fe20000f24270 */
[----:B------:R-:W-:Y:S01]  /*3cf0*/  @P3 STG.E.U16 desc[UR36][R8.64+0x32], R39 ;  /* 0x0000322708003986 */ /* 0x000fe2000c101524 */
[C---:B------:R-:W-:Y:S02]  /*3d00*/  ISETP.GT.AND P2, PT, R3.reuse, 0x8, P0 ;  /* 0x000000080300780c */ /* 0x040fe40000744270 */
[C---:B------:R-:W-:Y:S01]  /*3d10*/  ISETP.GT.AND P0, PT, R4.reuse, 0x29, PT ;  /* 0x000000290400780c */ /* 0x040fe20003f04270 */
[----:B------:R-:W-:Y:S01]  /*3d20*/  @P4 STG.E.U16 desc[UR36][R6.64+0x40], R40 ;  /* 0x0000402806004986 */ /* 0x000fe2000c101524 */
[----:B------:R-:W-:Y:S02]  /*3d30*/  ISETP.GT.AND P4, PT, R4, 0x28, PT ;  /* 0x000000280400780c */ /* 0x000fe40003f84270 */
[----:B------:R-:W-:Y:S01]  /*3d40*/  F2FP.F16.F32.PACK_AB R42, RZ, R42 ;  /* 0x0000002aff2a723e */ /* 0x000fe200000000ff */
[----:B------:R-:W-:Y:S01]  /*3d50*/  @P5 STG.E.U16 desc[UR36][R6.64+0x42], R41 ;  /* 0x0000422906005986 */ /* 0x000fe2000c101524 */
[----:B------:R-:W-:-:S02]  /*3d60*/  ISETP.GT.AND P5, PT, R3, RZ, P4 ;  /* 0x000000ff0300720c */ /* 0x000fc400027a4270 */
[C---:B------:R-:W-:Y:S01]  /*3d70*/  ISETP.GT.AND P3, PT, R3.reuse, RZ, P0 ;  /* 0x000000ff0300720c */ /* 0x040fe20000764270 */
[----:B------:R-:W-:Y:S01]  /*3d80*/  @P1 STG.E.U16 desc[UR36][R8.64+0x40], R42 ;  /* 0x0000402a08001986 */ /* 0x000fe2000c101524 */
[----:B------:R-:W-:Y:S02]  /*3d90*/  F2FP.F16.F32.PACK_AB R43, RZ, R43 ;  /* 0x0000002bff2b723e */ /* 0x000fe400000000ff */
[----:B------:R-:W-:Y:S02]  /*3da0*/  F2FP.F16.F32.PACK_AB R44, RZ, R44 ;  /* 0x0000002cff2c723e */ /* 0x000fe400000000ff */
[C---:B------:R-:W-:Y:S01]  /*3db0*/  ISETP.GT.AND P4, PT, R3.reuse, 0x8, P4 ;  /* 0x000000080300780c */ /* 0x040fe20002784270 */
[----:B------:R-:W-:Y:S01]  /*3dc0*/  @P2 STG.E.U16 desc[UR36][R8.64+0x42], R43 ;  /* 0x0000422b08002986 */ /* 0x000fe2000c101524 */
[----:B------:R-:W-:Y:S02]  /*3dd0*/  F2FP.F16.F32.PACK_AB R45, RZ, R45 ;  /* 0x0000002dff2d723e */ /* 0x000fe400000000ff */
[----:B------:R-:W-:Y:S01]  /*3de0*/  ISETP.GT.AND P2, PT, R4, 0x31, PT ;  /* 0x000000310400780c */ /* 0x000fe20003f44270 */
[----:B------:R-:W-:Y:S01]  /*3df0*/  @P5 STG.E.U16 desc[UR36][R6.64+0x50], R44 ;  /* 0x0000502c06005986 */ /* 0x000fe2000c101524 */
[----:B------:R-:W-:-:S02]  /*3e00*/  ISETP.GT.AND P5, PT, R3, 0x8, P0 ;  /* 0x000000080300780c */ /* 0x000fc400007a4270 */
[C---:B------:R-:W-:Y:S01]  /*3e10*/  ISETP.GT.AND P1, PT, R4.reuse, 0x38, PT ;  /* 0x000000380400780c */ /* 0x040fe20003f24270 */
[----:B------:R-:W-:Y:S01]  /*3e20*/  @P3 STG.E.U16 desc[UR36][R6.64+0x52], R45 ;  /* 0x0000522d06003986 */ /* 0x000fe2000c101524 */
[C---:B------:R-:W-:Y:S02]  /*3e30*/  ISETP.GT.AND P3, PT, R4.reuse, 0x30, PT ;  /* 0x000000300400780c */ /* 0x040fe40003f64270 */
[----:B------:R-:W-:Y:S01]  /*3e40*/  ISETP.GT.AND P0, PT, R4, 0x39, PT ;  /* 0x000000390400780c */ /* 0x000fe20003f04270 */
[----:B------:R-:W-:Y:S01]  /*3e50*/  @P4 IMAD.MOV.U32 R4, RZ, RZ, R8 ;  /* 0x000000ffff044224 */ /* 0x000fe200078e0008 */
[----:B------:R-:W-:Y:S01]  /*3e60*/  F2FP.F16.F32.PACK_AB R46, RZ, R46 ;  /* 0x0000002eff2e723e */ /* 0x000fe200000000ff */
[----:B------:R-:W-:Y:S01]  /*3e70*/  @P4 IMAD.MOV.U32 R5, RZ, RZ, R9 ;  /* 0x000000ffff054224 */ /* 0x000fe200078e0009 */
[----:B------:R-:W-:Y:S02]  /*3e80*/  F2FP.F16.F32.PACK_AB R47, RZ, R47 ;  /* 0x0000002fff2f723e */ /* 0x000fe400000000ff */
[----:B------:R-:W-:-:S02]  /*3e90*/  F2FP.F16.F32.PACK_AB R48, RZ, R48 ;  /* 0x00000030ff30723e */ /* 0x000fc400000000ff */
[----:B------:R0:W-:Y:S01]  /*3ea0*/  @P4 STG.E.U16 desc[UR36][R4.64+0x50], R46 ;  /* 0x0000502e04004986 */ /* 0x0001e2000c101524 */
[C---:B------:R-:W-:Y:S02]  /*3eb0*/  ISETP.GT.AND P4, PT, R3.reuse, RZ, P2 ;  /* 0x000000ff0300720c */ /* 0x040fe40001784270 */
[----:B------:R-:W-:Y:S02]  /*3ec0*/  F2FP.F16.F32.PACK_AB R49, RZ, R49 ;  /* 0x00000031ff31723e */ /* 0x000fe400000000ff */
[----:B------:R-:W-:Y:S02]  /*3ed0*/  ISETP.GT.AND P2, PT, R3, 0x8, P2 ;  /* 0x000000080300780c */ /* 0x000fe40001744270 */
[----:B------:R-:W-:Y:S02]  /*3ee0*/  F2FP.F16.F32.PACK_AB R50, RZ, R50 ;  /* 0x00000032ff32723e */ /* 0x000fe400000000ff */
[----:B------:R-:W-:Y:S02]  /*3ef0*/  F2FP.F16.F32.PACK_AB R51, RZ, R51 ;  /* 0x00000033ff33723e */ /* 0x000fe400000000ff */
[----:B------:R-:W-:Y:S01]  /*3f00*/  F2FP.F16.F32.PACK_AB R52, RZ, R52 ;  /* 0x00000034ff34723e */ /* 0x000fe200000000ff */
[----:B0-----:R-:W-:Y:S01]  /*3f10*/  @P5 IMAD.MOV.U32 R4, RZ, RZ, R8 ;  /* 0x000000ffff045224 */ /* 0x001fe200078e0008 */
[----:B------:R-:W-:Y:S01]  /*3f20*/  F2FP.F16.F32.PACK_AB R53, RZ, R53 ;  /* 0x00000035ff35723e */ /* 0x000fe200000000ff */
[----:B------:R-:W-:Y:S01]  /*3f30*/  @P5 IMAD.MOV.U32 R5, RZ, RZ, R9 ;  /* 0x000000ffff055224 */ /* 0x000fe200078e0009 */
[----:B------:R-:W-:-:S02]  /*3f40*/  F2FP.F16.F32.PACK_AB R54, RZ, R54 ;  /* 0x00000036ff36723e */ /* 0x000fc400000000ff */
[----:B------:R-:W-:Y:S02]  /*3f50*/  F2FP.F16.F32.PACK_AB R55, RZ, R55 ;  /* 0x00000037ff37723e */ /* 0x000fe400000000ff */
[----:B------:R0:W-:Y:S01]  /*3f60*/  @P5 STG.E.U16 desc[UR36][R4.64+0x52], R47 ;  /* 0x0000522f04005986 */ /* 0x0001e2000c101524 */
[C---:B------:R-:W-:Y:S02]  /*3f70*/  ISETP.GT.AND P5, PT, R3.reuse, RZ, P3 ;  /* 0x000000ff0300720c */ /* 0x040fe40001fa4270 */
[----:B------:R-:W-:-:S11]  /*3f80*/  ISETP.GT.AND P3, PT, R3, 0x8, P3 ;  /* 0x000000080300780c */ /* 0x000fd60001f64270 */
[----:B0-----:R-:W-:Y:S02]  /*3f90*/  @P5 IMAD.MOV.U32 R4, RZ, RZ, R6 ;  /* 0x000000ffff045224 */ /* 0x001fe400078e0006 */
[----:B------:R-:W-:-:S05]  /*3fa0*/  @P5 IMAD.MOV.U32 R5, RZ, RZ, R7 ;  /* 0x000000ffff055224 */ /* 0x000fca00078e0007 */
[----:B------:R0:W-:Y:S01]  /*3fb0*/  @P5 STG.E.U16 desc[UR36][R4.64+0x60], R48 ;  /* 0x0000603004005986 */ /* 0x0001e2000c101524 */
[C---:B------:R-:W-:Y:S02]  /*3fc0*/  ISETP.GT.AND P5, PT, R3.reuse, RZ, P0 ;  /* 0x000000ff0300720c */ /* 0x040fe400007a4270 */
[----:B------:R-:W-:Y:S01]  /*3fd0*/  ISETP.GT.AND P0, PT, R3, 0x8, P0 ;  /* 0x000000080300780c */ /* 0x000fe20000704270 */
[----:B0-----:R-:W-:Y:S02]  /*3fe0*/  @P4 IMAD.MOV.U32 R4, RZ, RZ, R6 ;  /* 0x000000ffff044224 */ /* 0x001fe400078e0006 */
[----:B------:R-:W-:-:S05]  /*3ff0*/  @P4 IMAD.MOV.U32 R5, RZ, RZ, R7 ;  /* 0x000000ffff054224 */ /* 0x000fca00078e0007 */
[----:B------:R0:W-:Y:S01]  /*4000*/  @P4 STG.E.U16 desc[UR36][R4.64+0x62], R49 ;  /* 0x0000623104004986 */ /* 0x0001e2000c101524 */
[C---:B------:R-:W-:Y:S02]  /*4010*/  ISETP.GT.AND P4, PT, R3.reuse, RZ, P1 ;  /* 0x000000ff0300720c */ /* 0x040fe40000f84270 */
[----:B------:R-:W-:Y:S01]  /*4020*/  ISETP.GT.AND P1, PT, R3, 0x8, P1 ;  /* 0x000000080300780c */ /* 0x000fe20000f24270 */
[----:B0-----:R-:W-:Y:S02]  /*4030*/  @P3 IMAD.MOV.U32 R4, RZ, RZ, R8 ;  /* 0x000000ffff043224 */ /* 0x001fe400078e0008 */
[----:B------:R-:W-:-:S05]  /*4040*/  @P3 IMAD.MOV.U32 R5, RZ, RZ, R9 ;  /* 0x000000ffff053224 */ /* 0x000fca00078e0009 */
[----:B------:R0:W-:Y:S02]  /*4050*/  @P3 STG.E.U16 desc[UR36][R4.64+0x60], R50 ;  /* 0x0000603204003986 */ /* 0x0001e4000c101524 */
[----:B0-----:R-:W-:Y:S02]  /*4060*/  @P2 IMAD.MOV.U32 R4, RZ, RZ, R8 ;  /* 0x000000ffff042224 */ /* 0x001fe400078e0008 */
[----:B------:R-:W-:-:S05]  /*4070*/  @P2 IMAD.MOV.U32 R5, RZ, RZ, R9 ;  /* 0x000000ffff052224 */ /* 0x000fca00078e0009 */
[----:B------:R0:W-:Y:S02]  /*4080*/  @P2 STG.E.U16 desc[UR36][R4.64+0x62], R51 ;  /* 0x0000623304002986 */ /* 0x0001e4000c101524 */
[----:B0-----:R-:W-:Y:S02]  /*4090*/  @P4 IMAD.MOV.U32 R4, RZ, RZ, R6 ;  /* 0x000000ffff044224 */ /* 0x001fe400078e0006 */
[----:B------:R-:W-:-:S05]  /*40a0*/  @P4 IMAD.MOV.U32 R5, RZ, RZ, R7 ;  /* 0x000000ffff054224 */ /* 0x000fca00078e0007 */
[----:B------:R0:W-:Y:S04]  /*40b0*/  @P4 STG.E.U16 desc[UR36][R4.64+0x70], R52 ;  /* 0x0000703404004986 */ /* 0x0001e8000c101524 */
[----:B------:R4:W-:Y:S01]  /*40c0*/  @P5 STG.E.U16 desc[UR36][R6.64+0x72], R53 ;  /* 0x0000723506005986 */ /* 0x0009e2000c101524 */
[----:B0-----:R-:W-:Y:S02]  /*40d0*/  @P1 IMAD.MOV.U32 R4, RZ, RZ, R8 ;  /* 0x000000ffff041224 */ /* 0x001fe400078e0008 */
[----:B------:R-:W-:-:S05]  /*40e0*/  @P1 IMAD.MOV.U32 R5, RZ, RZ, R9 ;  /* 0x000000ffff051224 */ /* 0x000fca00078e0009 */
[----:B------:R4:W-:Y:S04]  /*40f0*/  @P1 STG.E.U16 desc[UR36][R4.64+0x70], R54 ;  /* 0x0000703604001986 */ /* 0x0009e8000c101524 */
[----:B------:R4:W-:Y:S02]  /*4100*/  @P0 STG.E.U16 desc[UR36][R8.64+0x72], R55 ;  /* 0x0000723708000986 */ /* 0x0009e4000c101524 */
.L_x_96:
[----:B------:R-:W-:Y:S05]  /*4110*/  BSYNC B0 ;  /* 0x0000000000007941 */ /* 0x000fea0003800000 */
.L_x_34:
[----:B------:R-:W-:Y:S01]  /*4120*/  ULDC UR4, c[0x0][0xc] ;  /* 0x0000030000047ab9 */ /* 0x000fe20000000800 */
[----:B------:R-:W-:Y:S01]  /*4130*/  ULDC UR5, c[0x0][0x10] ;  /* 0x0000040000057ab9 */ /* 0x000fe20000000800 */
[----:B------:R-:W0:Y:S01]  /*4140*/  LDC R3, c[0x0][0x14] ;  /* 0x00000500ff037b82 */ /* 0x000e220000000800 */
[----:B------:R-:W-:Y:S01]  /*4150*/  UIMAD.WIDE.U32 UR4, UR4, UR5, URZ ;  /* 0x00000005040472a5 */ /* 0x000fe2000f8e003f */
[----:B------:R-:W-:Y:S02]  /*4160*/  IMAD.MOV.U32 R61, RZ, RZ, -0x1 ;  /* 0xffffffffff3d7424 */ /* 0x000fe400078e00ff */
[----:B------:R-:W-:-:S03]  /*4170*/  IMAD.MOV.U32 R59, RZ, RZ, -0x1 ;  /* 0xffffffffff3b7424 */ /* 0x000fc600078e00ff */
[----:B0-----:R-:W-:-:S04]  /*4180*/  IMAD.WIDE.U32 R16, R3, UR4, R16 ;  /* 0x0000000403107c25 */ /* 0x001fc8000f8e0010 */
[----:B------:R-:W-:Y:S01]  /*4190*/  IMAD R3, R3, UR5, RZ ;  /* 0x0000000503037c24 */ /* 0x000fe2000f8e02ff */
[----:B------:R-:W-:Y:S02]  /*41a0*/  ULDC.64 UR4, c[0x0][0x650] ;  /* 0x0001940000047ab9 */ /* 0x000fe40000000a00 */
[----:B------:R-:W-:Y:S01]  /*41b0*/  ISETP.GE.U32.AND P0, PT, R16, UR4, PT ;  /* 0x0000000410007c0c */ /* 0x000fe2000bf06070 */
[--C-:B------:R-:W-:Y:S01]  /*41c0*/  IMAD.IADD R17, R17, 0x1, R3.reuse ;  /* 0x0000000111117824 */ /* 0x100fe200078e0203 */
[----:B------:R-:W-:-:S04]  /*41d0*/  PRMT R3, RZ, 0x7610, R3 ;  /* 0x00007610ff037816 */ /* 0x000fc80000000003 */
[----:B------:R-:W-:-:S13]  /*41e0*/  ISETP.GE.U32.AND.EX P0, PT, R17, UR5, PT, P0 ;  /* 0x0000000511007c0c */ /* 0x000fda000bf06100 */
[----:B------:R-:W-:Y:S05]  /*41f0*/  @P0 BRA `(.L_x_97) ;  /* 0x0000000400640947 */ /* 0x000fea0003800000 */
[----:B---3--:R-:W0:Y:S01]  /*4200*/  S2R R12, SR_CTAID.X ;  /* 0x00000000000c7919 */ /* 0x008e220000002500 */
[----:B-12---:R-:W1:Y:S01]  /*4210*/  LDC.64 R10, c[0x0][0x628] ;  /* 0x00018a00ff0a7b82 */ /* 0x006e620000000a00 */
[----:B------:R-:W-:Y:S01]  /*4220*/  ULDC UR4, c[0x0][0x150] ;  /* 0x0000540000047ab9 */ /* 0x000fe20000000800 */
[----:B----4-:R-:W-:Y:S01]  /*4230*/  IMAD.MOV.U32 R8, RZ, RZ, R16 ;  /* 0x000000ffff087224 */ /* 0x010fe200078e0010 */
[----:B-----5:R-:W2:Y:S01]  /*4240*/  S2R R24, SR_CTAID.Y ;  /* 0x0000000000187919 */ /* 0x020ea20000002600 */
[----:B------:R-:W-:-:S04]  /*4250*/  IMAD.MOV.U32 R9, RZ, RZ, R17 ;  /* 0x000000ffff097224 */ /* 0x000fc800078e0011 */
[----:B------:R-:W3:Y:S08]  /*4260*/  LDC R21, c[0x0][0x144] ;  /* 0x00005100ff157b82 */ /* 0x000ef00000000800 */
[----:B------:R-:W4:Y:S08]  /*4270*/  LDC R0, c[0x0][0x630] ;  /* 0x00018c00ff007b82 */ /* 0x000f300000000800 */
[----:B------:R-:W2:Y:S01]  /*4280*/  LDC.64 R14, c[0x0][0x620] ;  /* 0x00018800ff0e7b82 */ /* 0x000ea20000000a00 */
[----:B-1----:R-:W-:-:S04]  /*4290*/  ISETP.NE.U32.AND P0, PT, R10, RZ, PT ;  /* 0x000000ff0a00720c */ /* 0x002fc80003f05070 */
[----:B------:R-:W-:Y:S02]  /*42a0*/  ISETP.NE.AND.EX P0, PT, R11, RZ, PT, P0 ;  /* 0x000000ff0b00720c */ /* 0x000fe40003f05300 */
[----:B0-----:R-:W-:-:S05]  /*42b0*/  I2FP.F32.U32 R3, R12 ;  /* 0x0000000c00037245 */ /* 0x001fca0000201000 */
[----:B------:R-:W-:-:S04]  /*42c0*/  FMUL R3, R3, UR4 ;  /* 0x0000000403037c20 */ /* 0x000fc80008400000 */
[----:B------:R0:W1:Y:S02]  /*42d0*/  F2I.U32.TRUNC.NTZ R20, R3 ;  /* 0x0000000300147305 */ /* 0x000064000020f000 */
[----:B---34-:R-:W-:Y:S05]  /*42e0*/  @!P0 BRA `(.L_x_98) ;  /* 0x0000000000288947 */ /* 0x018fea0003800000 */
[----:B0-----:R-:W0:Y:S02]  /*42f0*/  LDC R3, c[0x0][0x634] ;  /* 0x00018d00ff037b82 */ /* 0x001e240000000800 */
        /* <DEDUP_REMOVED lines=9> */
.L_x_98:
[----:B------:R-:W3:Y:S01]  /*4390*/  LDC.64 R28, c[0x0][0x640] ;  /* 0x00019000ff1c7b82 */ /* 0x000ee20000000a00 */
[-CC-:B------:R-:W-:Y:S01]  /*43a0*/  SHF.R.U64 R59, R8, R0.reuse, R9.reuse ;  /* 0x00000000083b7219 */ /* 0x180fe20000001209 */
[----:B-1----:R-:W-:Y:S01]  /*43b0*/  IMAD.MOV R20, RZ, RZ, -R20 ;  /* 0x000000ffff147224 */ /* 0x002fe200078e0a14 */
[----:B------:R-:W-:Y:S01]  /*43c0*/  SHF.R.U32.HI R0, RZ, R0, R9 ;  /* 0x00000000ff007219 */ /* 0x000fe20000011609 */
[----:B------:R-:W-:Y:S01]  /*43d0*/  ULDC UR4, c[0x0][0x154] ;  /* 0x0000550000047ab9 */ /* 0x000fe20000000800 */
[----:B0-----:R-:W-:Y:S01]  /*43e0*/  IADD3 R3, P0, RZ, -R59, RZ ;  /* 0x8000003bff037210 */ /* 0x001fe20007f1e0ff */
[----:B------:R-:W-:Y:S02]  /*43f0*/  IMAD R21, R21, R20, R12 ;  /* 0x0000001415157224 */ /* 0x000fe400078e020c */
[----:B------:R-:W0:Y:S01]  /*4400*/  LDC R6, c[0x0][0x618] ;  /* 0x00018600ff067b82 */ /* 0x000e220000000800 */
[----:B------:R-:W-:Y:S02]  /*4410*/  IMAD.MOV.U32 R7, RZ, RZ, 0x1 ;  /* 0x00000001ff077424 */ /* 0x000fe400078e00ff */
[----:B------:R-:W-:-:S04]  /*4420*/  IMAD.X R5, RZ, RZ, ~R0, P0 ;  /* 0x000000ffff057224 */ /* 0x000fc800000e0e00 */
[-C--:B--2---:R-:W-:Y:S01]  /*4430*/  IMAD R0, R5, R14.reuse, RZ ;  /* 0x0000000e05007224 */ /* 0x084fe200078e02ff */
[----:B------:R-:W1:Y:S01]  /*4440*/  LDC R8, c[0x0][0x608] ;  /* 0x00018200ff087b82 */ /* 0x000e620000000800 */
[----:B------:R-:W-:-:S04]  /*4450*/  IMAD.WIDE.U32 R4, R3, R14, R16 ;  /* 0x0000000e03047225 */ /* 0x000fc800078e0010 */
[----:B------:R-:W-:Y:S01]  /*4460*/  IMAD R3, R3, R15, R0 ;  /* 0x0000000f03037224 */ /* 0x000fe200078e0200 */
[----:B------:R-:W-:Y:S02]  /*4470*/  I2FP.F32.U32 R0, R24 ;  /* 0x0000001800007245 */ /* 0x000fe40000201000 */
[----:B------:R-:W2:Y:S01]  /*4480*/  LDC R26, c[0x0][0x658] ;  /* 0x00019600ff1a7b82 */ /* 0x000ea20000000800 */
[----:B------:R-:W-:Y:S01]  /*4490*/  IMAD.IADD R3, R5, 0x1, R3 ;  /* 0x0000000105037824 */ /* 0x000fe200078e0203 */
[----:B---3--:R-:W-:Y:S01]  /*44a0*/  ISETP.NE.U32.AND P0, PT, R28, RZ, PT ;  /* 0x000000ff1c00720c */ /* 0x008fe20003f05070 */
[----:B------:R-:W-:Y:S01]  /*44b0*/  FMUL R0, R0, UR4 ;  /* 0x0000000400007c20 */ /* 0x000fe20008400000 */
[----:B------:R-:W-:Y:S02]  /*44c0*/  IMAD.MOV.U32 R5, RZ, RZ, -0x1 ;  /* 0xffffffffff057424 */ /* 0x000fe400078e00ff */
[----:B------:R-:W-:Y:S01]  /*44d0*/  ISETP.NE.AND.EX P0, PT, R29, RZ, PT, P0 ;  /* 0x000000ff1d00720c */ /* 0x000fe20003f05300 */
[----:B------:R3:W4:Y:S01]  /*44e0*/  F2I.U32.TRUNC.NTZ R13, R0 ;  /* 0x00000000000d7305 */ /* 0x000722000020f000 */
[----:B------:R-:W3:Y:S01]  /*44f0*/  LDC R15, c[0x0][0x148] ;  /* 0x00005200ff0f7b82 */ /* 0x000ee20000000800 */
[----:B0-----:R-:W-:-:S02]  /*4500*/  SHF.R.U64 R12, R4, R6, R3 ;  /* 0x00000006040c7219 */ /* 0x001fc40000001203 */
[----:B------:R-:W-:-:S05]  /*4510*/  SHF.R.U32.HI R3, RZ, R6, R3 ;  /* 0x00000006ff037219 */ /* 0x000fca0000011603 */
[----:B------:R-:W0:Y:S01]  /*4520*/  LDC R20, c[0x0][0x600] ;  /* 0x00018000ff147b82 */ /* 0x000e220000000800 */
[-CC-:B-1----:R-:W-:Y:S02]  /*4530*/  SHF.R.U64 R10, R12, R8.reuse, R3.reuse ;  /* 0x000000080c0a7219 */ /* 0x182fe40000001203 */
[----:B------:R-:W-:-:S05]  /*4540*/  SHF.R.U32.HI R3, RZ, R8, R3 ;  /* 0x00000008ff037219 */ /* 0x000fca0000011603 */
[----:B------:R-:W1:Y:S01]  /*4550*/  LDC R27, c[0x0][0x648] ;  /* 0x00019200ff1b7b82 */ /* 0x000e620000000800 */
[-C--:B--2---:R-:W-:Y:S02]  /*4560*/  SHF.L.U32 R4, R5, R26.reuse, RZ ;  /* 0x0000001a05047219 */ /* 0x084fe400000006ff */
[-CC-:B------:R-:W-:Y:S02]  /*4570*/  SHF.R.U64 R14, R10, R26.reuse, R3.reuse ;  /* 0x0000001a0a0e7219 */ /* 0x180fe40000001203 */
[----:B------:R-:W-:Y:S02]  /*4580*/  SHF.R.U32.HI R5, RZ, R26, R3 ;  /* 0x0000001aff057219 */ /* 0x000fe40000011603 */
[----:B------:R-:W-:Y:S01]  /*4590*/  LOP3.LUT R25, RZ, R4, RZ, 0x33, !PT ;  /* 0x00000004ff197212 */ /* 0x000fe200078e33ff */
[----:B------:R-:W2:Y:S01]  /*45a0*/  LDC R30, c[0x0][0x638] ;  /* 0x00018e00ff1e7b82 */ /* 0x000ea20000000800 */
[----:B------:R-:W-:Y:S01]  /*45b0*/  SHF.L.U32 R26, R7, R26, RZ ;  /* 0x0000001a071a7219 */ /* 0x000fe200000006ff */
[----:B------:R-:W-:-:S06]  /*45c0*/  IMAD.MOV.U32 R4, RZ, RZ, R14 ;  /* 0x000000ffff047224 */ /* 0x000fcc00078e000e */
[----:B------:R-:W0:Y:S01]  /*45d0*/  LDC R31, c[0x0][0x610] ;  /* 0x00018400ff1f7b82 */ /* 0x000e220000000800 */
[----:B----4-:R-:W-:Y:S05]  /*45e0*/  @!P0 BRA `(.L_x_99) ;  /* 0x0000000000288947 */ /* 0x010fea0003800000 */
        /* <DEDUP_REMOVED lines=10> */
.L_x_99:
[----:B------:R-:W-:Y:S01]  /*4690*/  ISETP.NE.AND P0, PT, R2, 0x1, PT ;  /* 0x000000010200780c */ /* 0x000fe20003f05270 */
[----:B0-----:R-:W-:Y:S01]  /*46a0*/  VIADD R7, R20, 0xffffffff ;  /* 0xffffffff14077836 */ /* 0x001fe20000000000 */
[----:B-1-3--:R-:W-:Y:S01]  /*46b0*/  SHF.R.U64 R0, R4, R27, R5 ;  /* 0x0000001b04007219 */ /* 0x00afe20000001205 */
[----:B------:R-:W-:Y:S01]  /*46c0*/  IMAD.MOV R13, RZ, RZ, -R13 ;  /* 0x000000ffff0d7224 */ /* 0x000fe200078e0a0d */
[----:B------:R-:W-:Y:S01]  /*46d0*/  LOP3.LUT R5, R10, R25, RZ, 0xc0, !PT ;  /* 0x000000190a057212 */ /* 0x000fe200078ec0ff */
[----:B------:R-:W-:Y:S01]  /*46e0*/  IMAD.MOV.U32 R4, RZ, RZ, 0x1 ;  /* 0x00000001ff047424 */ /* 0x000fe200078e00ff */
[----:B------:R-:W-:Y:S01]  /*46f0*/  LOP3.LUT R12, R12, R7, RZ, 0xc0, !PT ;  /* 0x000000070c0c7212 */ /* 0x000fe200078ec0ff */
[----:B------:R-:W-:Y:S02]  /*4700*/  IMAD.MOV R3, RZ, RZ, -R0 ;  /* 0x000000ffff037224 */ /* 0x000fe400078e0a00 */
[----:B------:R-:W-:Y:S02]  /*4710*/  IMAD R0, R26, R0, R5 ;  /* 0x000000001a007224 */ /* 0x000fe400078e0205 */
[----:B--2---:R-:W-:-:S02]  /*4720*/  IMAD R3, R3, R30, R14 ;  /* 0x0000001e03037224 */ /* 0x004fc400078e020e */
[----:B------:R-:W-:Y:S02]  /*4730*/  @P0 IMAD R21, R15, R13, R24 ;  /* 0x0000000d0f150224 */ /* 0x000fe400078e0218 */
[----:B------:R-:W-:Y:S01]  /*4740*/  IMAD R5, R3, R20, R12 ;  /* 0x0000001403057224 */ /* 0x000fe200078e020c */
[----:B------:R-:W-:Y:S01]  /*4750*/  PRMT R3, R4, 0x7610, R3 ;  /* 0x0000761004037816 */ /* 0x000fe20000000003 */
[----:B------:R-:W-:-:S05]  /*4760*/  IMAD R0, R0, R31, R21 ;  /* 0x0000001f00007224 */ /* 0x000fca00078e0215 */
[----:B------:R-:W-:Y:S02]  /*4770*/  SEL R61, R5, R0, !P0 ;  /* 0x00000000053d7207 */ /* 0x000fe40004000000 */
[----:B------:R-:W-:-:S07]  /*4780*/  SEL R0, R0, R5, !P0 ;  /* 0x0000000500007207 */ /* 0x000fce0004000000 */
.L_x_97:
[----:B------:R-:W-:Y:S01]  /*4790*/  LOP3.LUT P0, RZ, R3, 0xff, RZ, 0xc0, !PT ;  /* 0x000000ff03ff7812 */ /* 0x000fe2000780c0ff */
[----:B------:R-:W-:-:S12]  /*47a0*/  IMAD.MOV.U32 R60, RZ, RZ, R0 ;  /* 0x000000ffff3c7224 */ /* 0x000fd800078e0000 */
[----:B------:R-:W-:Y:S05]  /*47b0*/  @P0 BRA `(.L_x_100) ;  /* 0xffffffc800940947 */ /* 0x000fea000383ffff */
[----:B------:R-:W-:Y:S05]  /*47c0*/  EXIT ;  /* 0x000000000000794d */ /* 0x000fea0003800000 */
.L_x_7:
[----:B0-----:R-:W-:Y:S01]  /*47d0*/  ULDC.64 UR4, c[0x0][0x650] ;  /* 0x0001940000047ab9 */ /* 0x001fe20000000a00 */
        /* <DEDUP_REMOVED lines=25> */
.L_x_102:
[----:B------:R-:W0:Y:S01]  /*4970*/  LDC.64 R28, c[0x0][0x640] ;  /* 0x00019000ff1c7b82 */ /* 0x000e220000000a00 */
[-CC-:B------:R-:W-:Y:S01]  /*4980*/  SHF.R.U64 R22, R12, R6.reuse, R13.reuse ;  /* 0x000000060c167219 */ /* 0x180fe2000000120d */
[----:B------:R-:W-:Y:S01]  /*4990*/  IMAD.MOV.U32 R30, RZ, RZ, 0x1 ;  /* 0x00000001ff1e7424 */ /* 0x000fe200078e00ff */
[----:B------:R-:W-:Y:S02]  /*49a0*/  SHF.R.U32.HI R6, RZ, R6, R13 ;  /* 0x00000006ff067219 */ /* 0x000fe4000001160d */
        /* <DEDUP_REMOVED lines=8> */
[----:B------:R-:W-:Y:S01]  /*4a30*/  IMAD.IADD R9, R9, 0x1, R11 ;  /* 0x0000000109097824 */ /* 0x000fe200078e020b */
[----:B0-----:R-:W-:-:S04]  /*4a40*/  ISETP.NE.U32.AND P0, PT, R28, RZ, PT ;  /* 0x000000ff1c00720c */ /* 0x001fc80003f05070 */
[----:B------:R-:W-:Y:S02]  /*4a50*/  ISETP.NE.AND.EX P0, PT, R29, RZ, PT, P0 ;  /* 0x000000ff1d00720c */ /* 0x000fe40003f05300 */
[----:B------:R-:W0:Y:S01]  /*4a60*/  LDC R20, c[0x0][0x600] ;  /* 0x00018000ff147b82 */ /* 0x000e220000000800 */
[-CC-:B-1----:R-:W-:Y:S01]  /*4a70*/  SHF.R.U64 R14, R8, R10.reuse, R9.reuse ;  /* 0x0000000a080e7219 */ /* 0x182fe20000001209 */
[----:B------:R-:W-:Y:S01]  /*4a80*/  IMAD.MOV.U32 R8, RZ, RZ, -0x1 ;  /* 0xffffffffff087424 */ /* 0x000fe200078e00ff */
[----:B------:R-:W-:-:S05]  /*4a90*/  SHF.R.U32.HI R9, RZ, R10, R9 ;  /* 0x0000000aff097219 */ /* 0x000fca0000011609 */
[----:B------:R-:W1:Y:S01]  /*4aa0*/  LDC R24, c[0x0][0x648] ;  /* 0x00019200ff187b82 */ /* 0x000e620000000800 */
[-CC-:B--2---:R-:W-:Y:S02]  /*4ab0*/  SHF.R.U64 R23, R14, R12.reuse, R9.reuse ;  /* 0x0000000c0e177219 */ /* 0x184fe40000001209 */
[----:B------:R-:W-:-:S05]  /*4ac0*/  SHF.R.U32.HI R6, RZ, R12, R9 ;  /* 0x0000000cff067219 */ /* 0x000fca0000011609 */
[----:B------:R-:W2:Y:S01]  /*4ad0*/  LDC R26, c[0x0][0x638] ;  /* 0x00018e00ff1a7b82 */ /* 0x000ea20000000800 */
[-C--:B---3--:R-:W-:Y:S02]  /*4ae0*/  SHF.L.U32 R8, R8, R27.reuse, RZ ;  /* 0x0000001b08087219 */ /* 0x088fe400000006ff */
[-CC-:B------:R-:W-:Y:S02]  /*4af0*/  SHF.R.U64 R25, R23, R27.reuse, R6.reuse ;  /* 0x0000001b17197219 */ /* 0x180fe40000001206 */
[----:B------:R-:W-:Y:S02]  /*4b00*/  LOP3.LUT R32, RZ, R8, RZ, 0x33, !PT ;  /* 0x00000008ff207212 */ /* 0x000fe400078e33ff */
[----:B------:R-:W-:Y:S01]  /*4b10*/  SHF.R.U32.HI R9, RZ, R27, R6 ;  /* 0x0000001bff097219 */ /* 0x000fe20000011606 */
[----:B------:R-:W3:Y:S01]  /*4b20*/  LDC R31, c[0x0][0x610] ;  /* 0x00018400ff1f7b82 */ /* 0x000ee20000000800 */
[----:B------:R-:W-:Y:S01]  /*4b30*/  IMAD.MOV.U32 R8, RZ, RZ, R25 ;  /* 0x000000ffff087224 */ /* 0x000fe200078e0019 */
[----:B------:R-:W-:Y:S06]  /*4b40*/  @!P0 BRA `(.L_x_103) ;  /* 0x0000000000288947 */ /* 0x000fec0003800000 */
        /* <DEDUP_REMOVED lines=10> */
.L_x_103:
[----:B------:R-:W-:Y:S01]  /*4bf0*/  ISETP.NE.AND P0, PT, R2, 0x1, PT ;  /* 0x000000010200780c */ /* 0x000fe20003f05270 */
[----:B------:R-:W-:Y:S01]  /*4c00*/  IMAD.MOV.U32 R13, RZ, RZ, R22 ;  /* 0x000000ffff0d7224 */ /* 0x000fe200078e0016 */
[----:B-1----:R-:W-:Y:S01]  /*4c10*/  SHF.R.U64 R6, R8, R24, R9 ;  /* 0x0000001808067219 */ /* 0x002fe20000001209 */
[----:B0-----:R-:W-:Y:S01]  /*4c20*/  VIADD R9, R20, 0xffffffff ;  /* 0xffffffff14097836 */ /* 0x001fe20000000000 */
[----:B------:R-:W-:Y:S02]  /*4c30*/  SHF.L.U32 R30, R30, R27, RZ ;  /* 0x0000001b1e1e7219 */ /* 0x000fe400000006ff */
[----:B------:R-:W-:Y:S01]  /*4c40*/  LOP3.LUT R5, R23, R32, RZ, 0xc0, !PT ;  /* 0x0000002017057212 */ /* 0x000fe200078ec0ff */
[----:B------:R-:W-:-:S04]  /*4c50*/  IMAD.MOV R8, RZ, RZ, -R6 ;  /* 0x000000ffff087224 */ /* 0x000fc800078e0a06 */
[----:B------:R-:W-:Y:S01]  /*4c60*/  IMAD R6, R30, R6, R5 ;  /* 0x000000061e067224 */ /* 0x000fe200078e0205 */
[----:B------:R-:W-:Y:S01]  /*4c70*/  LOP3.LUT R5, R14, R9, RZ, 0xc0, !PT ;  /* 0x000000090e057212 */ /* 0x000fe200078ec0ff */
[----:B------:R-:W-:Y:S02]  /*4c80*/  @P0 IMAD R3, R7, R21, R4 ;  /* 0x0000001507030224 */ /* 0x000fe400078e0204 */
[----:B--2---:R-:W-:Y:S02]  /*4c90*/  IMAD R4, R8, R26, R25 ;  /* 0x0000001a08047224 */ /* 0x004fe400078e0219 */
[----:B---3--:R-:W-:Y:S02]  /*4ca0*/  IMAD R3, R6, R31, R3 ;  /* 0x0000001f06037224 */ /* 0x008fe400078e0203 */
[----:B------:R-:W-:Y:S02]  /*4cb0*/  IMAD R4, R4, R20, R5 ;  /* 0x0000001404047224 */ /* 0x000fe400078e0205 */
[----:B------:R-:W-:-:S03]  /*4cc0*/  IMAD.MOV.U32 R6, RZ, RZ, 0x1 ;  /* 0x00000001ff067424 */ /* 0x000fc600078e00ff */
[----:B------:R-:W-:Y:S02]  /*4cd0*/  SEL R20, R4, R3, !P0 ;  /* 0x0000000304147207 */ /* 0x000fe40004000000 */
[----:B------:R-:W-:-:S07]  /*4ce0*/  SEL R11, R3, R4, !P0 ;  /* 0x00000004030b7207 */ /* 0x000fce0004000000 */
.L_x_101:
[----:B------:R-:W-:-:S08]  /*4cf0*/  NOP ;  /* 0x0000000000007918 */ /* 0x000fd00000000000 */
[----:B------:R-:W0:-:S00]  /*4d00*/  USETMAXREG.DEALLOC.CTAPOOL 0x28 ;  /* 0x00000028000079c8 */ /* 0x000e0000080e0500 */
[----:B0-----:R-:W-:-:S13]  /*4d10*/  ISETP.NE.AND P0, PT, R0, RZ, PT ;  /* 0x000000ff0000720c */ /* 0x001fda0003f05270 */
[----:B------:R-:W-:Y:S05]  /*4d20*/  @P0 EXIT ;  /* 0x000000000000094d */ /* 0x000fea0003800000 */
[----:B------:R-:W-:Y:S01]  /*4d30*/  LOP3.LUT P0, RZ, R6, 0xff, RZ, 0xc0, !PT ;  /* 0x000000ff06ff7812 */ /* 0x000fe2000780c0ff */
[----:B------:R-:W-:Y:S02]  /*4d40*/  IMAD.MOV.U32 R0, RZ, RZ, 0x1 ;  /* 0x00000001ff007424 */ /* 0x000fe400078e00ff */
[----:B------:R-:W-:-:S10]  /*4d50*/  IMAD.MOV.U32 R12, RZ, RZ, RZ ;  /* 0x000000ffff0c7224 */ /* 0x000fd400078e00ff */
[----:B------:R-:W-:Y:S05]  /*4d60*/  @!P0 BRA `(.L_x_104) ;  /* 0x0000000c007c8947 */ /* 0x000fea0003800000 */
[----:B------:R-:W0:Y:S01]  /*4d70*/  LDC R0, c[0x0][0x28c] ;  /* 0x0000a300ff007b82 */ /* 0x000e220000000800 */
[----:B------:R-:W-:Y:S01]  /*4d80*/  ULDC UR5, c[0x0][0x658] ;  /* 0x0001960000057ab9 */ /* 0x000fe20000000800 */
[----:B------:R-:W-:Y:S01]  /*4d90*/  UMOV UR11, 0xffffffff ;  /* 0xffffffff000b7882 */ /* 0x000fe20000000000 */
[----:B------:R-:W-:Y:S01]  /*4da0*/  UMOV UR15, 0x1 ;  /* 0x00000001000f7882 */ /* 0x000fe20000000000 */
[----:B------:R-:W-:Y:S01]  /*4db0*/  USHF.L.U32 UR11, UR11, UR5, URZ ;  /* 0x000000050b0b7299 */ /* 0x000fe2000800063f */
[----:B------:R-:W-:Y:S01]  /*4dc0*/  BSSY B0, `(.L_x_104) ;  /* 0x00000d9000007945 */ /* 0x000fe20003800000 */
[----:B------:R-:W-:Y:S01]  /*4dd0*/  ULDC UR9, c[0x0][0xc] ;  /* 0x0000030000097ab9 */ /* 0x000fe20000000800 */
[----:B------:R-:W-:Y:S01]  /*4de0*/  ULDC UR14, c[0x0][0x10] ;  /* 0x00000400000e7ab9 */ /* 0x000fe20000000800 */
[----:B------:R-:W1:Y:S01]  /*4df0*/  S2UR UR8, SR_CgaCtaId ;  /* 0x00000000000879c3 */ /* 0x000e620000008800 */
[----:B------:R-:W-:Y:S01]  /*4e00*/  ULOP3.LUT UR13, URZ, UR11, URZ, 0x33, !UPT ;  /* 0x0000000b3f0d7292 */ /* 0x000fe2000f8e333f */
[----:B------:R-:W-:Y:S01]  /*4e10*/  IMAD.MOV.U32 R10, RZ, RZ, 0x1 ;  /* 0x00000001ff0a7424 */ /* 0x000fe200078e00ff */
[----:B------:R-:W-:Y:S01]  /*4e20*/  LOP3.LUT R9, R19, 0x2, RZ, 0xfc, !PT ;  /* 0x0000000213097812 */ /* 0x000fe200078efcff */
[----:B------:R-:W-:Y:S01]  /*4e30*/  IMAD.MOV.U32 R12, RZ, RZ, RZ ;  /* 0x000000ffff0c7224 */ /* 0x000fe200078e00ff */
[----:B------:R-:W-:Y:S01]  /*4e40*/  ULDC UR4, c[0x0][0x600] ;  /* 0x0001800000047ab9 */ /* 0x000fe20000000800 */
[----:B------:R-:W-:Y:S01]  /*4e50*/  UMOV UR18, 0x5 ;  /* 0x0000000500127882 */ /* 0x000fe20000000000 */
[----:B------:R-:W-:-:S02]  /*4e60*/  UIADD3 UR4, UR4, -0x1, URZ ;  /* 0xffffffff04047890 */ /* 0x000fc4000fffe03f */
[----:B------:R-:W-:Y:S01]  /*4e70*/  USHF.L.U32 UR5, UR15, UR5, URZ ;  /* 0x000000050f057299 */ /* 0x000fe2000800063f */
[----:B------:R-:W-:Y:S01]  /*4e80*/  ULDC.64 UR28, c[0x0][0x198] ;  /* 0x00006600001c7ab9 */ /* 0x000fe20000000a00 */
[----:B0-----:R-:W-:-:S05]  /*4e90*/  VIADD R0, R0, 0x1f ;  /* 0x0000001f00007836 */ /* 0x001fca0000000000 */
[----:B------:R-:W-:Y:S01]  /*4ea0*/  SHF.R.S32.HI R3, RZ, 0x1f, R0 ;  /* 0x0000001fff037819 */ /* 0x000fe20000011400 */
[----:B-1----:R-:W-:-:S03]  /*4eb0*/  ULOP3.LUT UR10, UR8, 0x1, URZ, 0xc0, !UPT ;  /* 0x00000001080a7892 */ /* 0x002fc6000f8ec03f */
[----:B------:R-:W-:Y:S01]  /*4ec0*/  LEA.HI R3, R3, R0, RZ, 0x5 ;  /* 0x0000000003037211 */ /* 0x000fe200078f28ff */
[----:B------:R-:W-:Y:S01]  /*4ed0*/  USHF.R.U32.HI UR25, URZ, 0x1, UR8 ;  /* 0x000000013f197899 */ /* 0x000fe20008011608 */
[----:B------:R-:W-:Y:S01]  /*4ee0*/  IMAD.MOV.U32 R0, RZ, RZ, 0x1 ;  /* 0x00000001ff007424 */ /* 0x000fe200078e00ff */
[----:B------:R-:W-:Y:S01]  /*4ef0*/  USHF.L.U32 UR6, UR8, 0x5, URZ ;  /* 0x0000000508067899 */ /* 0x000fe2000800063f */
[----:B------:R-:W-:Y:S01]  /*4f00*/  SHF.R.S32.HI R3, RZ, 0x5, R3 ;  /* 0x00000005ff037819 */ /* 0x000fe20000011403 */
[----:B------:R-:W-:Y:S02]  /*4f10*/  USHF.L.U32 UR7, UR8, 0xa, URZ ;  /* 0x0000000a08077899 */ /* 0x000fe4000800063f */
[----:B------:R-:W-:Y:S02]  /*4f20*/  ULOP3.LUT UR8, UR8, 0xfffffffe, URZ, 0xc0, !UPT ;  /* 0xfffffffe08087892 */ /* 0x000fe4000f8ec03f */
[----:B------:R-:W-:Y:S01]  /*4f30*/  UISETP.GT.U32.AND UP0, UPT, UR10, 0xffff, UPT ;  /* 0x0000ffff0a00788c */ /* 0x000fe2000bf04070 */
[----:B------:R-:W-:Y:S01]  /*4f40*/  VIADD R8, R3, 0x1 ;  /* 0x0000000103087836 */ /* 0x000fe20000000000 */
[----:B------:R-:W-:-:S02]  /*4f50*/  USHF.L.U32 UR11, UR15, UR8, URZ ;  /* 0x000000080f0b7299 */ /* 0x000fc4000800063f */
[----:B------:R-:W-:Y:S02]  /*4f60*/  ULOP3.LUT UR12, UR8, 0x1, URZ, 0xfc, !UPT ;  /* 0x00000001080c7892 */ /* 0x000fe4000f8efc3f */
[----:B------:R-:W-:Y:S02]  /*4f70*/  UIMAD.WIDE.U32 UR8, UR9, UR14, URZ ;  /* 0x0000000e090872a5 */ /* 0x000fe4000f8e003f */
[----:B------:R-:W-:Y:S01]  /*4f80*/  USEL UR10, UR10, 0xffff, !UP0 ;  /* 0x0000ffff0a0a7887 */ /* 0x000fe2000c000000 */
[----:B------:R-:W-:Y:S01]  /*4f90*/  ULDC UR14, c[0x0][0x14] ;  /* 0x00000500000e7ab9 */ /* 0x000fe20000000800 */
[----:B------:R-:W-:Y:S02]  /*4fa0*/  USHF.L.U32 UR12, UR15, UR12, URZ ;  /* 0x0000000c0f0c7299 */ /* 0x000fe4000800063f */
[----:B------:R-:W-:Y:S02]  /*4fb0*/  UIMAD.WIDE.U32 UR26, UR8, UR14, URZ ;  /* 0x0000000e081a72a5 */ /* 0x000fe4000f8e003f */
[----:B------:R-:W-:-:S02]  /*4fc0*/  UIMAD UR21, UR9, UR14, URZ ;  /* 0x0000000e091572a4 */ /* 0x000fc4000f8e023f */
[----:B------:R-:W-:Y:S02]  /*4fd0*/  ULOP3.LUT UR10, UR10, 0xffff, URZ, 0xc0, !UPT ;  /* 0x0000ffff0a0a7892 */ /* 0x000fe4000f8ec03f */
[----:B------:R-:W-:Y:S02]  /*4fe0*/  ULOP3.LUT UR6, UR6, 0x20, URZ, 0xc0, !UPT ;  /* 0x0000002006067892 */ /* 0x000fe4000f8ec03f */
[----:B------:R-:W-:Y:S02]  /*4ff0*/  ULOP3.LUT UR7, UR7, 0x400, URZ, 0xc0, !UPT ;  /* 0x0000040007077892 */ /* 0x000fe4000f8ec03f */
[----:B------:R-:W-:Y:S02]  /*5000*/  ULOP3.LUT UR19, UR11, UR12, URZ, 0xfc, !UPT ;  /* 0x0000000c0b137292 */ /* 0x000fe4000f8efc3f */
[----:B------:R-:W-:Y:S02]  /*5010*/  UIADD3 UR21, UR27, UR21, URZ ;  /* 0x000000151b157290 */ /* 0x000fe4000fffe03f */
[----:B------:R-:W-:-:S12]  /*5020*/  USHF.L.U32 UR18, UR18, UR10, URZ ;  /* 0x0000000a12127299 */ /* 0x000fd8000800063f */
.L_x_115:
[----:B------:R-:W-:-:S03]  /*5030*/  UMOV UR8, 0xffffffff ;  /* 0xffffffff00087882 */ /* 0x000fc60000000000 */
[----:B------:R-:W-:Y:S05]  /*5040*/  BRA.DIV UR8, `(.L_x_105) ;  /* 0x0000000e08d07947 */ /* 0x000fea000b800000 */
[----:B------:R-:W-:-:S13]  /*5050*/  ELECT P6, URZ, PT ;  /* 0x00000000003f782f */ /* 0x000fda00038c0000 */
.L_x_127:
[----:B------:R-:W0:Y:S01]  /*5060*/  LDC R4, c[0x0][0x28c] ;  /* 0x0000a300ff047b82 */ /* 0x000e220000000800 */
[----:B------:R-:W-:Y:S01]  /*5070*/  BSSY B1, `(.L_x_106) ;  /* 0x000003c000017945 */ /* 0x000fe20003800000 */
[----:B0-----:R-:W-:-:S13]  /*5080*/  ISETP.LT.OR P6, PT, R4, 0x1, !P6 ;  /* 0x000000010400780c */ /* 0x001fda00077c1670 */
[----:B------:R-:W-:Y:S05]  /*5090*/  @P6 BRA `(.L_x_107) ;  /* 0x0000000000e46947 */ /* 0x000fea0003800000 */
[----:B------:R-:W-:Y:S01]  /*50a0*/  LEA R11, R11, UR25, 0x1 ;  /* 0x000000190b0b7c11 */ /* 0x000fe2000f8e08ff */
[----:B------:R-:W-:Y:S01]  /*50b0*/  IMAD.MOV.U32 R21, RZ, RZ, RZ ;  /* 0x000000ffff157224 */ /* 0x000fe200078e00ff */
[----:B------:R-:W-:Y:S01]  /*50c0*/  LEA R20, R20, UR6, 0x6 ;  /* 0x0000000614147c11 */ /* 0x000fe2000f8e30ff */
[----:B------:R-:W-:Y:S02]  /*50d0*/  IMAD.MOV.U32 R4, RZ, RZ, R8 ;  /* 0x000000ffff047224 */ /* 0x000fe400078e0008 */
[----:B------:R-:W-:Y:S02]  /*50e0*/  IMAD.MOV.U32 R5, RZ, RZ, R0 ;  /* 0x000000ffff057224 */ /* 0x000fe400078e0000 */
[----:B------:R-:W-:Y:S02]  /*50f0*/  IMAD.MOV.U32 R6, RZ, RZ, R12 ;  /* 0x000000ffff067224 */ /* 0x000fe400078e000c */
[----:B------:R-:W-:-:S07]  /*5100*/  IMAD.SHL.U32 R15, R11, 0x40, RZ ;  /* 0x000000400b0f7824 */ /* 0x000fce00078e00ff */
.L_x_110:
[----:B------:R-:W0:Y:S01]  /*5110*/  S2R R14, SR_CgaCtaId ;  /* 0x00000000000e7919 */ /* 0x000e220000008800 */
[----:B------:R-:W-:Y:S02]  /*5120*/  MOV R7, 0x400 ;  /* 0x0000040000077802 */ /* 0x000fe40000000f00 */
[----:B------:R-:W-:-:S13]  /*5130*/  LOP3.LUT P1, RZ, R18, 0x7f, RZ, 0xc0, !PT ;  /* 0x0000007f12ff7812 */ /* 0x000fda000782c0ff */
[----:B------:R-:W1:Y:S01]  /*5140*/  @!P1 LDC R11, c[0x0][0x500] ;  /* 0x00014000ff0b9b82 */ /* 0x000e620000000800 */
[----:B0-----:R-:W-:Y:S02]  /*5150*/  LEA R22, R14, R7, 0x18 ;  /* 0x000000070e167211 */ /* 0x001fe400078ec0ff */
[----:B------:R-:W-:-:S03]  /*5160*/  SHF.L.U32 R7, R5, 0x1f, RZ ;  /* 0x0000001f05077819 */ /* 0x000fc600000006ff */
[----:B------:R-:W-:-:S04]  /*5170*/  IMAD R14, R6, 0x8, R22 ;  /* 0x00000008060e7824 */ /* 0x000fc800078e0216 */
[----:B------:R-:W0:Y:S02]  /*5180*/  SYNCS.PHASECHK.TRANS64.TRYWAIT P0, [R14+URZ+0x28], R7 ;  /* 0x000028070e0075a7 */ /* 0x000e24000800017f */
[----:B01----:R-:W-:Y:S05]  /*5190*/  @!P0 BRA `(.L_x_108) ;  /* 0x0000000c009c8947 */ /* 0x003fea0003800000 */
.L_x_128:
[----:B0-----:R-:W-:Y:S01]  /*51a0*/  PRMT R7, R9, 0x9910, RZ ;  /* 0x0000991009077816 */ /* 0x001fe200000000ff */
[----:B------:R0:W-:Y:S03]  /*51b0*/  @!P1 SYNCS.ARRIVE.TRANS64 RZ, [R14+URZ], R11 ;  /* 0x0000000b0eff99a7 */ /* 0x0001e6000800003f */
[----:B------:R-:W-:-:S13]  /*51c0*/  ISETP.NE.AND P0, PT, R7, 0x2, PT ;  /* 0x000000020700780c */ /* 0x000fda0003f05270 */
[----:B0-----:R-:W-:Y:S05]  /*51d0*/  @P0 BRA `(.L_x_109) ;  /* 0x0000000000040947 */ /* 0x001fea0003800000 */
[----:B------:R-:W-:Y:S01]  /*51e0*/  BPT.TRAP 0x1 ;  /* 0x000000040000795c */ /* 0x000fe20000300000 */
.L_x_109:
[----:B------:R-:W-:Y:S01]  /*51f0*/  LEA R7, R6, UR25, 0x1 ;  /* 0x0000001906077c11 */ /* 0x000fe2000f8e08ff */
[----:B------:R-:W-:Y:S01]  /*5200*/  VIADD R4, R4, 0xffffffff ;  /* 0xffffffff04047836 */ /* 0x000fe20000000000 */
[----:B------:R-:W-:Y:S01]  /*5210*/  R2UR UR23, R15 ;  /* 0x000000000f1772ca */ /* 0x000fe200000e0000 */
[----:B------:R-:W-:Y:S01]  /*5220*/  UIADD3 UR14, UP0, UR28, 0xf0, URZ ;  /* 0x000000f01c0e7890 */ /* 0x000fe2000ff1e03f */
[----:B------:R-:W-:Y:S01]  /*5230*/  R2UR UR9, R14 ;  /* 0x000000000e0972ca */ /* 0x000fe200000e0000 */
[----:B------:R-:W-:Y:S01]  /*5240*/  IMAD.SHL.U32 R7, R7, 0x800, RZ ;  /* 0x0000080007077824 */ /* 0x000fe200078e00ff */
[----:B------:R-:W-:Y:S01]  /*5250*/  R2UR UR10, R21 ;  /* 0x00000000150a72ca */ /* 0x000fe200000e0000 */
[----:B------:R-:W-:Y:S01]  /*5260*/  UIADD3 UR32, UP1, UR28, 0x1f0, URZ ;  /* 0x000001f01c207890 */ /* 0x000fe2000ff3e03f */
[----:B------:R-:W-:Y:S01]  /*5270*/  R2UR UR12, R13 ;  /* 0x000000000d0c72ca */ /* 0x000fe200000e0000 */
[--C-:B------:R-:W-:Y:S01]  /*5280*/  IMAD R11, R7, 0x2, R22.reuse ;  /* 0x00000002070b7824 */ /* 0x100fe200078e0216 */
[----:B------:R-:W-:Y:S01]  /*5290*/  LEA R7, R6, UR7, 0xb ;  /* 0x0000000706077c11 */ /* 0x000fe2000f8e58ff */
[----:B------:R-:W-:Y:S01]  /*52a0*/  UIADD3.X UR15, URZ, UR29, URZ, UP0, !UPT ;  /* 0x0000001d3f0f7290 */ /* 0x000fe200087fe43f */
[----:B------:R-:W-:Y:S01]  /*52b0*/  R2UR UR24, R20 ;  /* 0x00000000141872ca */ /* 0x000fe200000e0000 */
[----:B------:R-:W-:Y:S01]  /*52c0*/  UPRMT UR20, URZ, 0x5410, UR18 ;  /* 0x000054103f147896 */ /* 0x000fe20008000012 */
[----:B------:R-:W-:Y:S01]  /*52d0*/  R2UR UR8, R11 ;  /* 0x000000000b0872ca */ /* 0x000fe200000e0000 */
[----:B------:R-:W-:Y:S01]  /*52e0*/  IMAD R7, R7, 0x2, R22 ;  /* 0x0000000207077824 */ /* 0x000fe200078e0216 */
[----:B------:R-:W-:Y:S01]  /*52f0*/  ISETP.GT.AND P1, PT, R4, 0x1, PT ;  /* 0x000000010400780c */ /* 0x000fe20003f24270 */
[----:B------:R-:W-:Y:S01]  /*5300*/  VIADD R6, R6, 0x1 ;  /* 0x0000000106067836 */ /* 0x000fe20000000000 */
[----:B------:R-:W-:Y:S01]  /*5310*/  UPRMT UR30, URZ, 0x5410, UR19 ;  /* 0x000054103f1e7896 */ /* 0x000fe20008000013 */
[----:B------:R-:W-:Y:S01]  /*5320*/  VIADD R21, R21, 0x20 ;  /* 0x0000002015157836 */ /* 0x000fe20000000000 */
[----:B------:R-:W-:Y:S01]  /*5330*/  R2UR UR11, R7 ;  /* 0x00000000070b72ca */ /* 0x000fe200000e0000 */
[----:B------:R-:W-:Y:S01]  /*5340*/  UIADD3.X UR33, URZ, UR29, URZ, UP1, !UPT ;  /* 0x0000001d3f217290 */ /* 0x000fe20008ffe43f */
[----:B------:R-:W-:Y:S01]  /*5350*/  ISETP.NE.AND P0, PT, R6, 0x5, PT ;  /* 0x000000050600780c */ /* 0x000fe20003f05270 */
[----:B------:R-:W-:Y:S01]  /*5360*/  UMOV UR16, 0x0 ;  /* 0x0000000000107882 */ /* 0x000fe20000000000 */
[----:B------:R-:W-:-:S02]  /*5370*/  UMOV UR17, 0x10000000 ;  /* 0x1000000000117882 */ /* 0x000fc40000000000 */
[----:B------:R-:W-:Y:S01]  /*5380*/  SEL R14, RZ, 0x1, P0 ;  /* 0x00000001ff0e7807 */ /* 0x000fe20000000000 */
[----:B------:R-:W-:Y:S01]  /*5390*/  UIADD3 UR8, UR8, 0x100, URZ ;  /* 0x0000010008087890 */ /* 0x000fe2000fffe03f */
[----:B------:R-:W-:Y:S02]  /*53a0*/  SEL R6, R6, RZ, P0 ;  /* 0x000000ff06067207 */ /* 0x000fe40000000000 */
[----:B------:R-:W-:-:S03]  /*53b0*/  LOP3.LUT R5, R5, R14, RZ, 0x3c, !PT ;  /* 0x0000000e05057212 */ /* 0x000fc600078e3cff */
[----:B------:R-:W-:-:S03]  /*53c0*/  UIADD3 UR22, UR11, 0xa100, URZ ;  /* 0x0000a1000b167890 */ /* 0x000fc6000fffe03f */
[----:B------:R-:W-:Y:S02]  /*53d0*/  UMOV UR11, UR23 ;  /* 0x00000017000b7c82 */ /* 0x000fe40008000000 */
[----:B------:R0:W-:Y:S02]  /*53e0*/  UTMALDG.3D.MULTICAST [UR8], [UR14], UR20, desc[UR16] ;  /* 0x000010080e0073b4 */ /* 0x0001e40008011814 */
[----:B0-----:R-:W-:Y:S01]  /*53f0*/  UMOV UR8, UR22 ;  /* 0x0000001600087c82 */ /* 0x001fe20008000000 */
[----:B------:R-:W-:Y:S02]  /*5400*/  UMOV UR11, UR24 ;  /* 0x00000018000b7c82 */ /* 0x000fe40008000000 */
[----:B------:R0:W-:Y:S02]  /*5410*/  UTMALDG.3D.MULTICAST [UR8], [UR32], UR30, desc[UR16] ;  /* 0x00001008200073b4 */ /* 0x0001e4000801181e */
[----:B0-----:R-:W-:Y:S05]  /*5420*/  @P1 BRA `(.L_x_110) ;  /* 0xfffffffc00381947 */ /* 0x001fea000383ffff */
.L_x_107:
[----:B------:R-:W-:Y:S05]  /*5430*/  BSYNC B1 ;  /* 0x0000000000017941 */ /* 0x000fea0003800000 */
.L_x_106:
[----:B------:R-:W-:Y:S01]  /*5440*/  LOP3.LUT P1, RZ, R10, 0xff, RZ, 0xc0, !PT ;  /* 0x000000ff0aff7812 */ /* 0x000fe2000782c0ff */
[C---:B------:R-:W-:Y:S01]  /*5450*/  IMAD.IADD R12, R3.reuse, 0x1, R12 ;  /* 0x00000001030c7824 */ /* 0x040fe200078e020c */
[----:B------:R-:W-:Y:S01]  /*5460*/  ULDC.64 UR8, c[0x0][0x650] ;  /* 0x0001940000087ab9 */ /* 0x000fe20000000a00 */
[C---:B------:R-:W-:Y:S01]  /*5470*/  ISETP.GE.U32.AND P2, PT, R3.reuse, 0x5, PT ;  /* 0x000000050300780c */ /* 0x040fe20003f46070 */
[----:B------:R-:W-:Y:S01]  /*5480*/  BSSY B1, `(.L_x_111) ;  /* 0x000006a000017945 */ /* 0x000fe20003800000 */
[----:B------:R-:W-:Y:S01]  /*5490*/  IMAD.MOV.U32 R11, RZ, RZ, -0x1 ;  /* 0xffffffffff0b7424 */ /* 0x000fe200078e00ff */
[----:B------:R-:W-:Y:S01]  /*54a0*/  ISETP.GT.U32.AND P0, PT, R12, 0x4, PT ;  /* 0x000000040c00780c */ /* 0x000fe20003f04070 */
[----:B------:R-:W-:Y:S01]  /*54b0*/  IMAD.MOV.U32 R20, RZ, RZ, -0x1 ;  /* 0xffffffffff147424 */ /* 0x000fe200078e00ff */
[----:B------:R-:W-:Y:S01]  /*54c0*/  PRMT R10, RZ, 0x7610, R10 ;  /* 0x00007610ff0a7816 */ /* 0x000fe2000000000a */
[----:B------:R-:W-:Y:S01]  /*54d0*/  IMAD.MOV.U32 R13, RZ, RZ, -0x1 ;  /* 0xffffffffff0d7424 */ /* 0x000fe200078e00ff */
[----:B------:R-:W-:-:S03]  /*54e0*/  ISETP.LT.U32.AND P0, PT, R3, 0x5, P0 ;  /* 0x000000050300780c */ /* 0x000fc60000701070 */
[----:B------:R-:W0:Y:S01]  /*54f0*/  @P1 S2R R5, SR_CgaCtaId ;  /* 0x0000000000051919 */ /* 0x000e220000008800 */
[----:B------:R-:W-:-:S04]  /*5500*/  @P1 MOV R4, 0x400 ;  /* 0x0000040000041802 */ /* 0x000fc80000000f00 */
[----:B0-----:R-:W-:Y:S01]  /*5510*/  @P1 LEA R6, R5, R4, 0x18 ;  /* 0x0000000405061211 */ /* 0x001fe200078ec0ff */
[----:B------:R-:W-:-:S03]  /*5520*/  IMAD.WIDE.U32 R4, R12, -0x33333333, RZ ;  /* 0xcccccccd0c047825 */ /* 0x000fc600078e00ff */
[----:B------:R0:W-:Y:S01]  /*5530*/  @P1 SYNCS.ARRIVE.TRANS64.A1T0 RZ, [R6+URZ+0x68], RZ ;  /* 0x000068ff06ff19a7 */ /* 0x0001e2000810003f */
[----:B------:R-:W-:Y:S02]  /*5540*/  IADD3 R16, P1, R16, UR26, RZ ;  /* 0x0000001a10107c10 */ /* 0x000fe4000ff3e0ff */
[----:B------:R-:W-:Y:S02]  /*5550*/  SHF.R.U32.HI R7, RZ, 0x2, R5 ;  /* 0x00000002ff077819 */ /* 0x000fe40000011605 */
[----:B------:R-:W-:Y:S02]  /*5560*/  SEL R5, RZ, 0x1, !P0 ;  /* 0x00000001ff057807 */ /* 0x000fe40004000000 */
[----:B------:R-:W-:Y:S01]  /*5570*/  IADD3.X R17, R17, UR21, RZ, P1, !PT ;  /* 0x0000001511117c10 */ /* 0x000fe20008ffe4ff */
[----:B------:R-:W-:Y:S01]  /*5580*/  IMAD R12, R7, -0x5, R12 ;  /* 0xfffffffb070c7824 */ /* 0x000fe200078e020c */
[----:B------:R-:W-:Y:S02]  /*5590*/  ISETP.GE.U32.AND P0, PT, R16, UR8, PT ;  /* 0x0000000810007c0c */ /* 0x000fe4000bf06070 */
[----:B------:R-:W-:-:S02]  /*55a0*/  LOP3.LUT R0, R0, R5, RZ, 0x3c, !PT ;  /* 0x0000000500007212 */ /* 0x000fc400078e3cff */
[----:B------:R-:W-:Y:S02]  /*55b0*/  ISETP.GE.U32.AND.EX P0, PT, R17, UR9, PT, P0 ;  /* 0x0000000911007c0c */ /* 0x000fe4000bf06100 */
[----:B------:R-:W-:Y:S02]  /*55c0*/  @P2 LOP3.LUT R0, R0, 0x1, R7, 0x78, !PT ;  /* 0x0000000100002812 */ /* 0x000fe400078e7807 */
[----:B------:R-:W-:-:S09]  /*55d0*/  PRMT R4, RZ, 0x7610, R4 ;  /* 0x00007610ff047816 */ /* 0x000fd20000000004 */
[----:B0-----:R-:W-:Y:S05]  /*55e0*/  @P0 BRA `(.L_x_112) ;  /* 0x00000004004c0947 */ /* 0x001fea0003800000 */
[----:B------:R-:W0:Y:S01]  /*55f0*/  S2R R14, SR_CTAID.X ;  /* 0x00000000000e7919 */ /* 0x000e220000002500 */
[----:B------:R-:W-:Y:S01]  /*5600*/  ULDC.64 UR8, c[0x0][0x628] ;  /* 0x00018a0000087ab9 */ /* 0x000fe20000000a00 */
[----:B------:R-:W1:Y:S01]  /*5610*/  LDC R15, c[0x0][0x144] ;  /* 0x00005100ff0f7b82 */ /* 0x000e620000000800 */
[----:B------:R-:W-:Y:S01]  /*5620*/  ISETP.NE.U32.AND P0, PT, RZ, UR8, PT ;  /* 0x00000008ff007c0c */ /* 0x000fe2000bf05070 */
[----:B------:R-:W2:Y:S01]  /*5630*/  S2R R11, SR_CTAID.Y ;  /* 0x00000000000b7919 */ /* 0x000ea20000002600 */
[----:B------:R-:W-:Y:S01]  /*5640*/  ULDC UR10, c[0x0][0x150] ;  /* 0x00005400000a7ab9 */ /* 0x000fe20000000800 */
[----:B------:R-:W-:Y:S01]  /*5650*/  ULDC UR11, c[0x0][0x630] ;  /* 0x00018c00000b7ab9 */ /* 0x000fe20000000800 */
[----:B------:R-:W-:Y:S01]  /*5660*/  ISETP.NE.AND.EX P0, PT, RZ, UR9, PT, P0 ;  /* 0x00000009ff007c0c */ /* 0x000fe2000bf05300 */
[----:B------:R-:W-:Y:S01]  /*5670*/  IMAD.MOV.U32 R4, RZ, RZ, R16 ;  /* 0x000000ffff047224 */ /* 0x000fe200078e0010 */
[----:B0-----:R-:W-:-:S05]  /*5680*/  I2FP.F32.U32 R5, R14 ;  /* 0x0000000e00057245 */ /* 0x001fca0000201000 */
[----:B------:R-:W-:Y:S01]  /*5690*/  FMUL R20, R5, UR10 ;  /* 0x0000000a05147c20 */ /* 0x000fe20008400000 */
[----:B------:R-:W-:-:S05]  /*56a0*/  IMAD.MOV.U32 R5, RZ, RZ, R17 ;  /* 0x000000ffff057224 */ /* 0x000fca00078e0011 */
[----:B--2---:R-:W-:Y:S05]  /*56b0*/  @!P0 BRA `(.L_x_113) ;  /* 0x0000000000288947 */ /* 0x004fea0003800000 */
[----:B------:R-:W-:Y:S02]  /*56c0*/  ULDC UR10, c[0x0][0x634] ;  /* 0x00018d00000a7ab9 */ /* 0x000fe40000000800 */
[----:B------:R-:W-:-:S05]  /*56d0*/  IADD3 R5, P0, R16, UR10, RZ ;  /* 0x0000000a10057c10 */ /* 0x000fca000ff1e0ff */
[----:B------:R-:W-:-:S04]  /*56e0*/  IMAD.X R13, RZ, RZ, R17, P0 ;  /* 0x000000ffff0d7224 */ /* 0x000fc800000e0611 */
[----:B------:R-:W-:-:S04]  /*56f0*/  IMAD.WIDE.U32 R6, R13, UR8, RZ ;  /* 0x000000080d067c25 */ /* 0x000fc8000f8e00ff */
[----:B------:R-:W-:-:S04]  /*5700*/  IMAD.WIDE.U32 R6, P0, R5, UR9, R6 ;  /* 0x0000000905067c25 */ /* 0x000fc8000f800006 */
[----:B------:R-:W-:-:S04]  /*5710*/  IMAD.WIDE.U32 R4, R5, UR8, RZ ;  /* 0x0000000805047c25 */ /* 0x000fc8000f8e00ff */
[----:B------:R-:W-:Y:S01]  /*5720*/  IMAD.MOV.U32 R4, RZ, RZ, R7 ;  /* 0x000000ffff047224 */ /* 0x000fe200078e0007 */
[----:B------:R-:W-:Y:S01]  /*5730*/  IADD3 RZ, P1, R5, R6, RZ ;  /* 0x0000000605ff7210 */ /* 0x000fe20007f3e0ff */
[----:B------:R-:W-:-:S04]  /*5740*/  IMAD.X R5, RZ, RZ, RZ, P0 ;  /* 0x000000ffff057224 */ /* 0x000fc800000e06ff */
[----:B------:R-:W-:-:S08]  /*5750*/  IMAD.WIDE.U32.X R4, R13, UR9, R4, P1 ;  /* 0x000000090d047c25 */ /* 0x000fd000088e0404 */
.L_x_113:
[--C-:B------:R-:W-:Y:S01]  /*5760*/  SHF.R.U64 R13, R4, UR11, R5.reuse ;  /* 0x0000000b040d7c19 */ /* 0x100fe20008001205 */
[----:B------:R-:W0:Y:S01]  /*5770*/  F2I.U32.TRUNC.NTZ R20, R20 ;  /* 0x0000001400147305 */ /* 0x000e22000020f000 */
[----:B------:R-:W-:Y:S01]  /*5780*/  SHF.R.U32.HI R4, RZ, UR11, R5 ;  /* 0x0000000bff047c19 */ /* 0x000fe20008011605 */
[----:B------:R-:W-:Y:S01]  /*5790*/  ULDC.64 UR8, c[0x0][0x620] ;  /* 0x0001880000087ab9 */ /* 0x000fe20000000a00 */
[----:B------:R-:W-:Y:S01]  /*57a0*/  IADD3 R7, P0, RZ, -R13, RZ ;  /* 0x8000000dff077210 */ /* 0x000fe20007f1e0ff */
[----:B------:R-:W-:Y:S01]  /*57b0*/  ULDC.64 UR10, c[0x0][0x640] ;  /* 0x00019000000a7ab9 */ /* 0x000fe20000000a00 */
[----:B------:R-:W2:Y:S03]  /*57c0*/  LDC R22, c[0x0][0x148] ;  /* 0x00005200ff167b82 */ /* 0x000ea60000000800 */
[----:B------:R-:W-:Y:S01]  /*57d0*/  IMAD.X R4, RZ, RZ, ~R4, P0 ;  /* 0x000000ffff047224 */ /* 0x000fe200000e0e04 */
[----:B------:R-:W-:-:S03]  /*57e0*/  ISETP.NE.U32.AND P0, PT, RZ, UR10, PT ;  /* 0x0000000aff007c0c */ /* 0x000fc6000bf05070 */
[----:B------:R-:W-:Y:S01]  /*57f0*/  IMAD R6, R4, UR8, RZ ;  /* 0x0000000804067c24 */ /* 0x000fe2000f8e02ff */
[----:B------:R-:W-:Y:S01]  /*5800*/  ISETP.NE.AND.EX P0, PT, RZ, UR11, PT, P0 ;  /* 0x0000000bff007c0c */ /* 0x000fe2000bf05300 */
[----:B------:R-:W-:Y:S01]  /*5810*/  IMAD.WIDE.U32 R4, R7, UR8, R16 ;  /* 0x0000000807047c25 */ /* 0x000fe2000f8e0010 */
[----:B------:R-:W-:-:S03]  /*5820*/  ULDC UR8, c[0x0][0x618] ;  /* 0x0001860000087ab9 */ /* 0x000fc60000000800 */
[----:B------:R-:W-:Y:S01]  /*5830*/  IMAD R7, R7, UR9, R6 ;  /* 0x0000000907077c24 */ /* 0x000fe2000f8e0206 */
[----:B------:R-:W-:Y:S01]  /*5840*/  ULDC UR9, c[0x0][0x154] ;  /* 0x0000550000097ab9 */ /* 0x000fe20000000800 */
[----:B0-----:R-:W-:Y:S02]  /*5850*/  IMAD.MOV R6, RZ, RZ, -R20 ;  /* 0x000000ffff067224 */ /* 0x001fe400078e0a14 */
[----:B------:R-:W-:Y:S02]  /*5860*/  IMAD.IADD R5, R5, 0x1, R7 ;  /* 0x0000000105057824 */ /* 0x000fe400078e0207 */
[----:B-1----:R-:W-:Y:S01]  /*5870*/  IMAD R14, R15, R6, R14 ;  /* 0x000000060f0e7224 */ /* 0x002fe200078e020e */
[----:B------:R-:W-:Y:S02]  /*5880*/  I2FP.F32.U32 R6, R11 ;  /* 0x0000000b00067245 */ /* 0x000fe40000201000 */
[--C-:B------:R-:W-:Y:S02]  /*5890*/  SHF.R.U64 R15, R4, UR8, R5.reuse ;  /* 0x00000008040f7c19 */ /* 0x100fe40008001205 */
[----:B------:R-:W-:Y:S01]  /*58a0*/  SHF.R.U32.HI R4, RZ, UR8, R5 ;  /* 0x00000008ff047c19 */ /* 0x000fe20008011605 */
[----:B------:R-:W-:Y:S01]  /*58b0*/  FMUL R6, R6, UR9 ;  /* 0x0000000906067c20 */ /* 0x000fe20008400000 */
[----:B------:R-:W-:-:S02]  /*58c0*/  ULDC UR8, c[0x0][0x608] ;  /* 0x0001820000087ab9 */ /* 0x000fc40000000800 */
[--C-:B------:R-:W-:Y:S01]  /*58d0*/  SHF.R.U64 R21, R15, UR8, R4.reuse ;  /* 0x000000080f157c19 */ /* 0x100fe20008001204 */
[----:B------:R0:W1:Y:S01]  /*58e0*/  F2I.U32.TRUNC.NTZ R24, R6 ;  /* 0x0000000600187305 */ /* 0x000062000020f000 */
[----:B------:R-:W-:Y:S01]  /*58f0*/  SHF.R.U32.HI R4, RZ, UR8, R4 ;  /* 0x00000008ff047c19 */ /* 0x000fe20008011604 */
[----:B------:R-:W-:-:S03]  /*5900*/  ULDC UR8, c[0x0][0x658] ;  /* 0x0001960000087ab9 */ /* 0x000fc60000000800 */
[--C-:B------:R-:W-:Y:S02]  /*5910*/  SHF.R.U64 R20, R21, UR8, R4.reuse ;  /* 0x0000000815147c19 */ /* 0x100fe40008001204 */
[----:B------:R-:W-:-:S03]  /*5920*/  SHF.R.U32.HI R23, RZ, UR8, R4 ;  /* 0x00000008ff177c19 */ /* 0x000fc60008011604 */
[----:B------:R-:W-:Y:S02]  /*5930*/  IMAD.MOV.U32 R4, RZ, RZ, R20 ;  /* 0x000000ffff047224 */ /* 0x000fe400078e0014 */
[----:B------:R-:W-:Y:S01]  /*5940*/  IMAD.MOV.U32 R5, RZ, RZ, R23 ;  /* 0x000000ffff057224 */ /* 0x000fe200078e0017 */
[----:B0-----:R-:W-:Y:S06]  /*5950*/  @!P0 BRA `(.L_x_114) ;  /* 0x0000000000288947 */ /* 0x001fec0003800000 */
        /* <DEDUP_REMOVED lines=10> */
.L_x_114:
[----:B------:R-:W-:Y:S01]  /*5a00*/  ISETP.NE.AND P0, PT, R2, 0x1, PT ;  /* 0x000000010200780c */ /* 0x000fe20003f05270 */
[----:B------:R-:W-:Y:S01]  /*5a10*/  ULDC UR8, c[0x0][0x648] ;  /* 0x0001920000087ab9 */ /* 0x000fe20000000800 */
[----:B-1----:R-:W-:Y:S01]  /*5a20*/  IMAD.MOV R24, RZ, RZ, -R24 ;  /* 0x000000ffff187224 */ /* 0x002fe200078e0a18 */
[----:B------:R-:W-:Y:S01]  /*5a30*/  SHF.R.U64 R4, R4, UR8, R5 ;  /* 0x0000000804047c19 */ /* 0x000fe20008001205 */
[----:B------:R-:W-:Y:S01]  /*5a40*/  ULDC UR8, c[0x0][0x638] ;  /* 0x00018e0000087ab9 */ /* 0x000fe20000000800 */
[----:B------:R-:W-:Y:S01]  /*5a50*/  LOP3.LUT R21, R21, UR13, RZ, 0xc0, !PT ;  /* 0x0000000d15157c12 */ /* 0x000fe2000f8ec0ff */
[----:B------:R-:W-:Y:S02]  /*5a60*/  ULDC UR9, c[0x0][0x610] ;  /* 0x0001840000097ab9 */ /* 0x000fe40000000800 */
[----:B------:R-:W-:Y:S02]  /*5a70*/  IMAD.MOV R5, RZ, RZ, -R4 ;  /* 0x000000ffff057224 */ /* 0x000fe400078e0a04 */
[----:B------:R-:W-:-:S02]  /*5a80*/  IMAD R21, R4, UR5, R21 ;  /* 0x0000000504157c24 */ /* 0x000fc4000f8e0215 */
[----:B------:R-:W-:Y:S01]  /*5a90*/  IMAD R20, R5, UR8, R20 ;  /* 0x0000000805147c24 */ /* 0x000fe2000f8e0214 */
[----:B------:R-:W-:Y:S01]  /*5aa0*/  ULDC UR8, c[0x0][0x600] ;  /* 0x0001800000087ab9 */ /* 0x000fe20000000800 */
[----:B--2---:R-:W-:Y:S01]  /*5ab0*/  @P0 IMAD R14, R22, R24, R11 ;  /* 0x00000018160e0224 */ /* 0x004fe200078e020b */
[----:B------:R-:W-:Y:S01]  /*5ac0*/  LOP3.LUT R11, R15, UR4, RZ, 0xc0, !PT ;  /* 0x000000040f0b7c12 */ /* 0x000fe2000f8ec0ff */
[----:B------:R-:W-:Y:S02]  /*5ad0*/  IMAD.MOV.U32 R4, RZ, RZ, 0x1 ;  /* 0x00000001ff047424 */ /* 0x000fe400078e00ff */
[----:B------:R-:W-:Y:S02]  /*5ae0*/  IMAD R14, R21, UR9, R14 ;  /* 0x00000009150e7c24 */ /* 0x000fe4000f8e020e */
[----:B------:R-:W-:-:S05]  /*5af0*/  IMAD R11, R20, UR8, R11 ;  /* 0x00000008140b7c24 */ /* 0x000fca000f8e020b */
[----:B------:R-:W-:Y:S02]  /*5b00*/  SEL R20, R11, R14, !P0 ;  /* 0x0000000e0b147207 */ /* 0x000fe40004000000 */
[----:B------:R-:W-:-:S07]  /*5b10*/  SEL R11, R14, R11, !P0 ;  /* 0x0000000b0e0b7207 */ /* 0x000fce0004000000 */
.L_x_112:
[----:B------:R-:W-:Y:S05]  /*5b20*/  BSYNC B1 ;  /* 0x0000000000017941 */ /* 0x000fea0003800000 */
.L_x_111:
[----:B------:R-:W-:-:S13]  /*5b30*/  LOP3.LUT P0, RZ, R4, 0xff, RZ, 0xc0, !PT ;  /* 0x000000ff04ff7812 */ /* 0x000fda000780c0ff */
[----:B------:R-:W-:Y:S05]  /*5b40*/  @P0 BRA `(.L_x_115) ;  /* 0xfffffff400380947 */ /* 0x000fea000383ffff */
[----:B------:R-:W-:Y:S05]  /*5b50*/  BSYNC B0 ;  /* 0x0000000000007941 */ /* 0x000fea0003800000 */
.L_x_104:
[----:B------:R-:W-:-:S03]  /*5b60*/  UMOV UR8, 0xffffffff ;  /* 0xffffffff00087882 */ /* 0x000fc60000000000 */
[----:B------:R-:W-:Y:S05]  /*5b70*/  BRA.DIV UR8, `(.L_x_116) ;  /* 0x0000000608387947 */ /* 0x000fea000b800000 */
[----:B------:R-:W-:-:S13]  /*5b80*/  ELECT P6, URZ, PT ;  /* 0x00000000003f782f */ /* 0x000fda00038c0000 */
.L_x_131:
[----:B------:R-:W-:Y:S04]  /*5b90*/  BSSY B0, `(.L_x_117) ;  /* 0x0000034000007945 */ /* 0x000fe80003800000 */
[----:B------:R-:W-:Y:S05]  /*5ba0*/  @!P6 BRA `(.L_x_118) ;  /* 0x0000000000c8e947 */ /* 0x000fea0003800000 */
[----:B------:R-:W-:-:S04]  /*5bb0*/  LOP3.LUT R19, R19, 0x2, RZ, 0xfc, !PT ;  /* 0x0000000213137812 */ /* 0x000fc800078efcff */
[----:B------:R-:W-:-:S13]  /*5bc0*/  ISETP.NE.AND P0, PT, R19, 0x3, PT ;  /* 0x000000031300780c */ /* 0x000fda0003f05270 */
[----:B------:R-:W-:Y:S05]  /*5bd0*/  @!P0 BRA `(.L_x_119) ;  /* 0x0000000000048947 */ /* 0x000fea0003800000 */
[----:B------:R-:W-:Y:S01]  /*5be0*/  BPT.TRAP 0x1 ;  /* 0x000000040000795c */ /* 0x000fe20000300000 */
.L_x_119:
[----:B------:R-:W0:Y:S01]  /*5bf0*/  S2R R3, SR_CgaCtaId ;  /* 0x0000000000037919 */ /* 0x000e220000008800 */
[----:B------:R-:W-:-:S04]  /*5c00*/  MOV R2, 0x400 ;  /* 0x0000040000027802 */ /* 0x000fc80000000f00 */
[----:B0-----:R-:W-:Y:S02]  /*5c10*/  LEA R3, R3, R2, 0x18 ;  /* 0x0000000203037211 */ /* 0x001fe400078ec0ff */
[----:B------:R-:W-:-:S03]  /*5c20*/  SHF.L.U32 R2, R0, 0x1f, RZ ;  /* 0x0000001f00027819 */ /* 0x000fc600000006ff */
[----:B------:R-:W-:-:S04]  /*5c30*/  VIADD R3, R3, 0x28 ;  /* 0x0000002803037836 */ /* 0x000fc80000000000 */
[C---:B------:R-:W-:Y:S02]  /*5c40*/  IMAD R7, R12.reuse, 0x8, R3 ;  /* 0x000000080c077824 */ /* 0x040fe400078e0203 */
[----:B------:R-:W-:Y:S02]  /*5c50*/  VIADD R12, R12, 0x1 ;  /* 0x000000010c0c7836 */ /* 0x000fe40000000000 */
[----:B------:R-:W0:Y:S03]  /*5c60*/  SYNCS.PHASECHK.TRANS64.TRYWAIT P0, [R7+URZ], R2 ;  /* 0x00000002070075a7 */ /* 0x000e26000800017f */
[----:B------:R-:W-:-:S04]  /*5c70*/  ISETP.NE.AND P1, PT, R12, 0x5, PT ;  /* 0x000000050c00780c */ /* 0x000fc80003f25270 */
[----:B------:R-:W-:Y:S02]  /*5c80*/  SEL R5, RZ, 0x1, P1 ;  /* 0x00000001ff057807 */ /* 0x000fe40000800000 */
[----:B------:R-:W-:Y:S02]  /*5c90*/  SEL R12, R12, RZ, P1 ;  /* 0x000000ff0c0c7207 */ /* 0x000fe40000800000 */
[----:B------:R-:W-:-:S03]  /*5ca0*/  LOP3.LUT R5, R0, R5, RZ, 0x3c, !PT ;  /* 0x0000000500057212 */ /* 0x000fc600078e3cff */
[----:B------:R-:W-:Y:S01]  /*5cb0*/  IMAD R9, R12, 0x8, R3 ;  /* 0x000000080c097824 */ /* 0x000fe200078e0203 */
[----:B------:R-:W-:Y:S01]  /*5cc0*/  SHF.L.U32 R4, R5, 0x1f, RZ ;  /* 0x0000001f05047819 */ /* 0x000fe200000006ff */
[----:B0-----:R-:W-:Y:S06]  /*5cd0*/  @!P0 BRA `(.L_x_120) ;  /* 0x0000000400008947 */ /* 0x001fec0003800000 */
.L_x_132:
[----:B------:R-:W1:Y:S01]  /*5ce0*/  SYNCS.PHASECHK.TRANS64.TRYWAIT P0, [R9+URZ], R4 ;  /* 0x00000004090075a7 */ /* 0x000e62000800017f */
[----:B------:R-:W-:-:S05]  /*5cf0*/  VIADD R0, R12, 0x1 ;  /* 0x000000010c007836 */ /* 0x000fca0000000000 */
[----:B------:R-:W-:-:S04]  /*5d00*/  ISETP.NE.AND P1, PT, R0, 0x5, PT ;  /* 0x000000050000780c */ /* 0x000fc80003f25270 */
[----:B0-----:R-:W-:Y:S02]  /*5d10*/  SEL R2, RZ, 0x1, P1 ;  /* 0x00000001ff027807 */ /* 0x001fe40000800000 */
[----:B------:R-:W-:Y:S02]  /*5d20*/  SEL R0, R0, RZ, P1 ;  /* 0x000000ff00007207 */ /* 0x000fe40000800000 */
[----:B------:R-:W-:-:S03]  /*5d30*/  LOP3.LUT R7, R5, R2, RZ, 0x3c, !PT ;  /* 0x0000000205077212 */ /* 0x000fc600078e3cff */
[----:B------:R-:W-:Y:S01]  /*5d40*/  IMAD R6, R0, 0x8, R3 ;  /* 0x0000000800067824 */ /* 0x000fe200078e0203 */
[----:B------:R-:W-:Y:S01]  /*5d50*/  SHF.L.U32 R5, R7, 0x1f, RZ ;  /* 0x0000001f07057819 */ /* 0x000fe200000006ff */
[----:B-1----:R-:W-:Y:S06]  /*5d60*/  @!P0 BRA `(.L_x_121) ;  /* 0x0000000000f08947 */ /* 0x002fec0003800000 */
.L_x_133:
[----:B------:R-:W1:Y:S01]  /*5d70*/  SYNCS.PHASECHK.TRANS64.TRYWAIT P0, [R6+URZ], R5 ;  /* 0x00000005060075a7 */ /* 0x000e62000800017f */
[----:B------:R-:W-:-:S05]  /*5d80*/  VIADD R0, R0, 0x1 ;  /* 0x0000000100007836 */ /* 0x000fca0000000000 */
[----:B------:R-:W-:-:S04]  /*5d90*/  ISETP.NE.AND P1, PT, R0, 0x5, PT ;  /* 0x000000050000780c */ /* 0x000fc80003f25270 */
[----:B------:R-:W-:Y:S02]  /*5da0*/  SEL R2, RZ, 0x1, P1 ;  /* 0x00000001ff027807 */ /* 0x000fe40000800000 */
[----:B------:R-:W-:Y:S02]  /*5db0*/  SEL R0, R0, RZ, P1 ;  /* 0x000000ff00007207 */ /* 0x000fe40000800000 */
[----:B------:R-:W-:-:S03]  /*5dc0*/  LOP3.LUT R7, R7, R2, RZ, 0x3c, !PT ;  /* 0x0000000207077212 */ /* 0x000fc600078e3cff */
[----:B0-----:R-:W-:Y:S01]  /*5dd0*/  IMAD R9, R0, 0x8, R3 ;  /* 0x0000000800097824 */ /* 0x001fe200078e0203 */
[----:B------:R-:W-:Y:S01]  /*5de0*/  SHF.L.U32 R4, R7, 0x1f, RZ ;  /* 0x0000001f07047819 */ /* 0x000fe200000006ff */
[----:B-1----:R-:W-:Y:S06]  /*5df0*/  @!P0 BRA `(.L_x_122) ;  /* 0x0000000000e08947 */ /* 0x002fec0003800000 */
.L_x_134:
[----:B------:R-:W1:Y:S01]  /*5e00*/  SYNCS.PHASECHK.TRANS64.TRYWAIT P0, [R9+URZ], R4 ;  /* 0x00000004090075a7 */ /* 0x000e62000800017f */
[----:B------:R-:W-:-:S05]  /*5e10*/  VIADD R0, R0, 0x1 ;  /* 0x0000000100007836 */ /* 0x000fca0000000000 */
[----:B------:R-:W-:-:S04]  /*5e20*/  ISETP.NE.AND P1, PT, R0, 0x5, PT ;  /* 0x000000050000780c */ /* 0x000fc80003f25270 */
[----:B------:R-:W-:Y:S02]  /*5e30*/  SEL R2, RZ, 0x1, P1 ;  /* 0x00000001ff027807 */ /* 0x000fe40000800000 */
[----:B------:R-:W-:Y:S02]  /*5e40*/  SEL R0, R0, RZ, P1 ;  /* 0x000000ff00007207 */ /* 0x000fe40000800000 */
[----:B------:R-:W-:Y:S01]  /*5e50*/  LOP3.LUT R2, R7, R2, RZ, 0x3c, !PT ;  /* 0x0000000207027212 */ /* 0x000fe200078e3cff */
[----:B-1----:R-:W-:Y:S06]  /*5e60*/  @!P0 BRA `(.L_x_123) ;  /* 0x0000000000d88947 */ /* 0x002fec0003800000 */
.L_x_135:
[----:B------:R-:W-:Y:S01]  /*5e70*/  IMAD R3, R0, 0x8, R3 ;  /* 0x0000000800037824 */ /* 0x000fe200078e0203 */
[----:B------:R-:W-:-:S07]  /*5e80*/  SHF.L.U32 R0, R2, 0x1f, RZ ;  /* 0x0000001f02007819 */ /* 0x000fce00000006ff */
.L_x_124:
[----:B--2---:R2:W3:Y:S02]  /*5e90*/  SYNCS.PHASECHK.TRANS64.TRYWAIT P0, [R3+URZ], R0 ;  /* 0x00000000030075a7 */ /* 0x0044e4000800017f */
[----:B---3--:R-:W-:Y:S05]  /*5ea0*/  @!P0 NANOSLEEP.SYNCS 0x989680 ;  /* 0x009896800000895d */ /* 0x008fea0003900000 */
[----:B------:R-:W3:Y:S02]  /*5eb0*/  @!P0 SYNCS.PHASECHK.TRANS64 P0, [R3+URZ], R0 ;  /* 0x00000000030085a7 */ /* 0x000ee4000800007f */
[----:B---3--:R-:W-:Y:S05]  /*5ec0*/  @!P0 BRA `(.L_x_124) ;  /* 0xfffffffc00f08947 */ /* 0x008fea000383ffff */
.L_x_118:
[----:B------:R-:W-:Y:S05]  /*5ed0*/  BSYNC B0 ;  /* 0x0000000000007941 */ /* 0x000fea0003800000 */
.L_x_117:
[----:B------:R-:W-:Y:S05]  /*5ee0*/  EXIT ;  /* 0x000000000000794d */ /* 0x000fea0003800000 */
.L_x_21:
[----:B---3--:R3:W4:Y:S02]  /*5ef0*/  SYNCS.PHASECHK.TRANS64.TRYWAIT P1, [R3+URZ], R0 ;  /* 0x00000000030075a7 */ /* 0x008724000802017f */
[----:B----4-:R-:W-:Y:S05]  /*5f00*/  @!P1 NANOSLEEP.SYNCS 0x989680 ;  /* 0x009896800000995d */ /* 0x010fea0003900000 */
[----:B------:R-:W4:Y:S02]  /*5f10*/  @!P1 SYNCS.PHASECHK.TRANS64 P1, [R3+URZ], R0 ;  /* 0x00000000030095a7 */ /* 0x000f24000802007f */
[----:B----4-:R-:W-:Y:S05]  /*5f20*/  @!P1 BRA `(.L_x_21) ;  /* 0xfffffffc00f09947 */ /* 0x010fea000383ffff */
[----:B------:R-:W-:Y:S05]  /*5f30*/  BRA `(.L_x_20) ;  /* 0xffffffb4007c7947 */ /* 0x000fea000383ffff */
.L_x_26:
[----:B-1----:R1:W2:Y:S02]  /*5f40*/  SYNCS.PHASECHK.TRANS64.TRYWAIT P1, [R5+URZ], R4 ;  /* 0x00000004050075a7 */ /* 0x0022a4000802017f */
[----:B--2---:R-:W-:Y:S05]  /*5f50*/  @!P1 NANOSLEEP.SYNCS 0x989680 ;  /* 0x009896800000995d */ /* 0x004fea0003900000 */
[----:B------:R-:W2:Y:S02]  /*5f60*/  @!P1 SYNCS.PHASECHK.TRANS64 P1, [R5+URZ], R4 ;  /* 0x00000004050095a7 */ /* 0x000ea4000802007f */
[----:B--2---:R-:W-:Y:S05]  /*5f70*/  @!P1 BRA `(.L_x_26) ;  /* 0xfffffffc00f09947 */ /* 0x004fea000383ffff */
[----:B------:R-:W-:Y:S05]  /*5f80*/  BRA `(.L_x_25) ;  /* 0xffffffb8002c7947 */ /* 0x000fea000383ffff */
.L_x_105:
[----:B------:R-:W-:Y:S01]  /*5f90*/  BSSY B1, `(.L_x_125) ;  /* 0x0000006000017945 */ /* 0x000fe20003800000 */
[----:B------:R-:W-:-:S07]  /*5fa0*/  IMAD.MOV.U32 R15, RZ, RZ, -0x1 ;  /* 0xffffffffff0f7424 */ /* 0x000fce00078e00ff */
[----:B------:R-:W-:Y:S05]  /*5fb0*/  WARPSYNC.COLLECTIVE R15, `(.L_x_126) ;  /* 0x000000000f0c7348 */ /* 0x000fea0003c00000 */
[----:B------:R-:W-:Y:S02]  /*5fc0*/  ELECT P6, UR62, PT ;  /* 0x00000000003e782f */ /* 0x000fe400038c0000 */
[----:B------:R-:W-:Y:S01]  /*5fd0*/  MOV R14, UR62 ;  /* 0x0000003e000e7c02 */ /* 0x000fe20008000f00 */
[----:B------:R-:W-:Y:S10]  /*5fe0*/  ENDCOLLECTIVE ;  /* 0x000000000000791b */ /* 0x000ff40003800000 */
.L_x_126:
[----:B------:R-:W-:Y:S05]  /*5ff0*/  BSYNC B1 ;  /* 0x0000000000017941 */ /* 0x000fea0003800000 */
.L_x_125:
[----:B------:R-:W-:Y:S05]  /*6000*/  BRA `(.L_x_127) ;  /* 0xfffffff000147947 */ /* 0x000fea000383ffff */
.L_x_108:
[----:B0-----:R0:W1:Y:S02]  /*6010*/  SYNCS.PHASECHK.TRANS64.TRYWAIT P0, [R14+URZ+0x28], R7 ;  /* 0x000028070e0075a7 */ /* 0x001064000800017f */
[----:B-1----:R-:W-:Y:S05]  /*6020*/  @!P0 NANOSLEEP.SYNCS 0x989680 ;  /* 0x009896800000895d */ /* 0x002fea0003900000 */
[----:B------:R-:W1:Y:S02]  /*6030*/  @!P0 SYNCS.PHASECHK.TRANS64 P0, [R14+URZ+0x28], R7 ;  /* 0x000028070e0085a7 */ /* 0x000e64000800007f */
[----:B-1----:R-:W-:Y:S05]  /*6040*/  @!P0 BRA `(.L_x_108) ;  /* 0xfffffffc00f08947 */ /* 0x002fea000383ffff */
[----:B------:R-:W-:Y:S05]  /*6050*/  BRA `(.L_x_128) ;  /* 0xfffffff000507947 */ /* 0x000fea000383ffff */
.L_x_116:
[----:B------:R-:W-:Y:S01]  /*6060*/  BSSY B0, `(.L_x_129) ;  /* 0x0000006000007945 */ /* 0x000fe20003800000 */
[----:B------:R-:W-:-:S07]  /*6070*/  IMAD.MOV.U32 R15, RZ, RZ, -0x1 ;  /* 0xffffffffff0f7424 */ /* 0x000fce00078e00ff */
[----:B------:R-:W-:Y:S05]  /*6080*/  WARPSYNC.COLLECTIVE R15, `(.L_x_130) ;  /* 0x000000000f0c7348 */ /* 0x000fea0003c00000 */
[----:B------:R-:W-:Y:S02]  /*6090*/  ELECT P6, UR62, PT ;  /* 0x00000000003e782f */ /* 0x000fe400038c0000 */
[----:B------:R-:W-:Y:S01]  /*60a0*/  MOV R14, UR62 ;  /* 0x0000003e000e7c02 */ /* 0x000fe20008000f00 */
[----:B------:R-:W-:Y:S10]  /*60b0*/  ENDCOLLECTIVE ;  /* 0x000000000000791b */ /* 0x000ff40003800000 */
.L_x_130:
[----:B------:R-:W-:Y:S05]  /*60c0*/  BSYNC B0 ;  /* 0x0000000000007941 */ /* 0x000fea0003800000 */
.L_x_129:
[----:B------:R-:W-:Y:S05]  /*60d0*/  BRA `(.L_x_131) ;  /* 0xfffffff800ac7947 */ /* 0x000fea000383ffff */
.L_x_120:
[----:B0-----:R0:W1:Y:S02]  /*60e0*/  SYNCS.PHASECHK.TRANS64.TRYWAIT P0, [R7+URZ], R2 ;  /* 0x00000002070075a7 */ /* 0x001064000800017f */
[----:B-1----:R-:W-:Y:S05]  /*60f0*/  @!P0 NANOSLEEP.SYNCS 0x989680 ;  /* 0x009896800000895d */ /* 0x002fea0003900000 */
[----:B------:R-:W1:Y:S02]  /*6100*/  @!P0 SYNCS.PHASECHK.TRANS64 P0, [R7+URZ], R2 ;  /* 0x00000002070085a7 */ /* 0x000e64000800007f */
[----:B-1----:R-:W-:Y:S05]  /*6110*/  @!P0 BRA `(.L_x_120) ;  /* 0xfffffffc00f08947 */ /* 0x002fea000383ffff */
[----:B------:R-:W-:Y:S05]  /*6120*/  BRA `(.L_x_132) ;  /* 0xfffffff800ec7947 */ /* 0x000fea000383ffff */
.L_x_121:
[----:B0-----:R0:W1:Y:S02]  /*6130*/  SYNCS.PHASECHK.TRANS64.TRYWAIT P0, [R9+URZ], R4 ;  /* 0x00000004090075a7 */ /* 0x001064000800017f */
[----:B-1----:R-:W-:Y:S05]  /*6140*/  @!P0 NANOSLEEP.SYNCS 0x989680 ;  /* 0x009896800000895d */ /* 0x002fea0003900000 */
[----:B------:R-:W1:Y:S02]  /*6150*/  @!P0 SYNCS.PHASECHK.TRANS64 P0, [R9+URZ], R4 ;  /* 0x00000004090085a7 */ /* 0x000e64000800007f */
[----:B-1----:R-:W-:Y:S05]  /*6160*/  @!P0 BRA `(.L_x_121) ;  /* 0xfffffffc00f08947 */ /* 0x002fea000383ffff */
[----:B------:R-:W-:Y:S05]  /*6170*/  BRA `(.L_x_133) ;  /* 0xfffffff800fc7947 */ /* 0x000fea000383ffff */
.L_x_122:
[----:B0-----:R0:W1:Y:S02]  /*6180*/  SYNCS.PHASECHK.TRANS64.TRYWAIT P0, [R6+URZ], R5 ;  /* 0x00000005060075a7 */ /* 0x001064000800017f */
[----:B-1----:R-:W-:Y:S05]  /*6190*/  @!P0 NANOSLEEP.SYNCS 0x989680 ;  /* 0x009896800000895d */ /* 0x002fea0003900000 */
[----:B------:R-:W1:Y:S02]  /*61a0*/  @!P0 SYNCS.PHASECHK.TRANS64 P0, [R6+URZ], R5 ;  /* 0x00000005060085a7 */ /* 0x000e64000800007f */
[----:B-1----:R-:W-:Y:S05]  /*61b0*/  @!P0 BRA `(.L_x_122) ;  /* 0xfffffffc00f08947 */ /* 0x002fea000383ffff */
[----:B------:R-:W-:Y:S05]  /*61c0*/  BRA `(.L_x_134) ;  /* 0xfffffffc000c7947 */ /* 0x000fea000383ffff */
.L_x_123:
[----:B-1----:R1:W2:Y:S02]  /*61d0*/  SYNCS.PHASECHK.TRANS64.TRYWAIT P0, [R9+URZ], R4 ;  /* 0x00000004090075a7 */ /* 0x0022a4000800017f */
[----:B--2---:R-:W-:Y:S05]  /*61e0*/  @!P0 NANOSLEEP.SYNCS 0x989680 ;  /* 0x009896800000895d */ /* 0x004fea0003900000 */
[----:B------:R-:W2:Y:S02]  /*61f0*/  @!P0 SYNCS.PHASECHK.TRANS64 P0, [R9+URZ], R4 ;  /* 0x00000004090085a7 */ /* 0x000ea4000800007f */
[----:B--2---:R-:W-:Y:S05]  /*6200*/  @!P0 BRA `(.L_x_123) ;  /* 0xfffffffc00f08947 */ /* 0x004fea000383ffff */
[----:B------:R-:W-:Y:S05]  /*6210*/  BRA `(.L_x_135) ;  /* 0xfffffffc00147947 */ /* 0x000fea000383ffff */
.L_x_136:
[----:B------:R-:W-:-:S00]  /*6220*/  BRA `(.L_x_136) ;  /* 0xfffffffc00fc7947 */ /* 0x000fc0000383ffff */
[----:B------:R-:W-:-:S00]  /*6230*/  NOP ;  /* 0x0000000000007918 */ /* 0x000fc00000000000 */
        /* <DEDUP_REMOVED lines=12> */
.L_x_137:


//--------------------- .nv.global.init           --------------------------
	.section	.nv.global.init,"aw",@progbits
.nv.global.init:
	.type		$str$22,@object
	.size		$str$22,($str$23 - $str$22)
$str$22:
        /*0000*/ 	.byte	0x6b, 0x5f, 0x74, 0x69, 0x6c, 0x65, 0x5f, 0x63, 0x6f, 0x75, 0x6e, 0x74, 0x20, 0x3e, 0x3d, 0x20
        /*0010*/ 	.byte	0x31, 0x00
	.type		$str$23,@object
	.size		$str$23,(__unnamed_1 - $str$23)
$str$23:
        /*0012*/ 	.byte	0x2f, 0x74, 0x6d, 0x70, 0x2f, 0x63, 0x75, 0x74, 0x6c, 0x61, 0x73, 0x73, 0x5f, 0x73, 0x77, 0x65
        /*0022*/ 	.byte	0x65, 0x70, 0x5f, 0x73, 0x72, 0x63, 0x2f, 0x69, 0x6e, 0x63, 0x6c, 0x75, 0x64, 0x65, 0x2f, 0x63
        /*0032*/ 	.byte	0x75, 0x74, 0x6c, 0x61, 0x73, 0x73, 0x2f, 0x67, 0x65, 0x6d, 0x6d, 0x2f, 0x63, 0x6f, 0x6c, 0x6c
        /*0042*/ 	.byte	0x65, 0x63, 0x74, 0x69, 0x76, 0x65, 0x2f, 0x73, 0x6d, 0x39, 0x30, 0x5f, 0x6d, 0x6d, 0x61, 0x5f
        /*0052*/ 	.byte	0x74, 0x6d, 0x61, 0x5f, 0x67, 0x6d, 0x6d, 0x61, 0x5f, 0x73, 0x73, 0x5f, 0x77, 0x61, 0x72, 0x70
        /*0062*/ 	.byte	0x73, 0x70, 0x65, 0x63, 0x69, 0x61, 0x6c, 0x69, 0x7a, 0x65, 0x64, 0x2e, 0x68, 0x70, 0x70, 0x00
	.type		__unnamed_1,@object
	.size		__unnamed_1,(.L_0 - __unnamed_1)
__unnamed_1:
        /*0072*/ 	.byte	0x76, 0x6f, 0x69, 0x64, 0x20, 0x63, 0x75, 0x74, 0x6c, 0x61, 0x73, 0x73, 0x3a, 0x3a, 0x67, 0x65
        /* <DEDUP_REMOVED lines=180> */
        /*0bc2*/ 	.byte	0x3a, 0x3a, 0x69, 0x64, 0x65, 0x6e, 0x74, 0x69, 0x74, 0x79, 0x5d, 0x00
.L_0:


//--------------------- .nv.shared._ZN7cutlass13device_kernelINS_4gemm6kernel13GemmUniversalIN4cute5tupleIJiiiiEEENS1_10collective13CollectiveMmaINS1_34MainloopSm90TmaGmmaWarpSpecializedILi5ENS5_IJNS4_1CILi2EEESB_NSA_ILi1EEEEEENS1_35KernelTmaWarpSpecializedCooperativeEEENS5_IJNSA_ILi128EEENSA_ILi64EEENSA_ILi32EEEEEENS_6half_tENS5_IJlSC_lEEESK_SL_NS4_8TiledMMAINS4_8MMA_AtomIJNS4_4SM904GMMA25MMA_64x64x16_F32F16F16_SSILNSP_5MajorE0ELSR_0ELNSP_7ScaleInE1ELSS_1EEEEEENS4_6LayoutINS5_IJSB_SC_SC_EEENS5_IJSC_NSA_ILi0EEESX_EEEEENS5_IJNS4_10UnderscoreES10_S10_EEEEENS4_23SM90_TMA_LOAD_MULTICASTENS4_14ComposedLayoutINS4_7SwizzleILi2ELi4ELi3EEENS4_18smem_ptr_flag_bitsILi16EEENSV_INS5_IJNSA_ILi8EEESI_EEENS5_IJSI_SC_EEEEEEEvNS4_8identityES13_S1D_vS1E_EENS_8epilogue10collective6detail29Sm90TmaWarpSpecializedAdapterINS1H_15DefaultEpilogueISK_SL_SL_NS1G_6thread17LinearCombinationISK_Li1EffLNS1L_9ScaleType4KindE0ELNS_15FloatRoundStyleE2ESK_EENS1_15EpilogueDefaultEEEEEvvEEEEvNT_6ParamsE --------------------------
	.section	.nv.shared._ZN7cutlass13device_kernelINS_4gemm6kernel13GemmUniversalIN4cute5tupleIJiiiiEEENS1_10collective13CollectiveMmaINS1_34MainloopSm90TmaGmmaWarpSpecializedILi5ENS5_IJNS4_1CILi2EEESB_NSA_ILi1EEEEEENS1_35KernelTmaWarpSpecializedCooperativeEEENS5_IJNSA_ILi128EEENSA_ILi64EEENSA_ILi32EEEEEENS_6half_tENS5_IJlSC_lEEESK_SL_NS4_8TiledMMAINS4_8MMA_AtomIJNS4_4SM904GMMA25MMA_64x64x16_F32F16F16_SSILNSP_5MajorE0ELSR_0ELNSP_7ScaleInE1ELSS_1EEEEEENS4_6LayoutINS5_IJSB_SC_SC_EEENS5_IJSC_NSA_ILi0EEESX_EEEEENS5_IJNS4_10UnderscoreES10_S10_EEEEENS4_23SM90_TMA_LOAD_MULTICASTENS4_14ComposedLayoutINS4_7SwizzleILi2ELi4ELi3EEENS4_18smem_ptr_flag_bitsILi16EEENSV_INS5_IJNSA_ILi8EEESI_EEENS5_IJSI_SC_EEEEEEEvNS4_8identityES13_S1D_vS1E_EENS_8epilogue10collective6detail29Sm90TmaWarpSpecializedAdapterINS1H_15DefaultEpilogueISK_SL_SL_NS1G_6thread17LinearCombinationISK_Li1EffLNS1L_9ScaleType4KindE0ELNS_15FloatRoundStyleE2ESK_EENS1_15EpilogueDefaultEEEEEvvEEEEvNT_6ParamsE,"aw",@nobits
	.sectionflags	@""
	.align	16
	.zero		1024


//--------------------- .nv.shared.reserved.0     --------------------------
	.section	.nv.shared.reserved.0,"aw",@nobits
	.weak		__nv_reservedSMEM_offset_0_alias
	.size		__nv_reservedSMEM_offset_0_alias, 0, 0
	.other		__nv_reservedSMEM_offset_0_alias,@"STO_CUDA_RESERVED_SHARED STV_DEFAULT"
__nv_reservedSMEM_offset_0_alias:
	.zero		0


//--------------------- .nv.global                --------------------------
	.section	.nv.global,"aw",@nobits
.nv.global:
	.type		_ZN39_INTERNAL_68a43197_4_k_cu_bfa66fee_39434cute1_E,@object
	.size		_ZN39_INTERNAL_68a43197_4_k_cu_bfa66fee_39434cute1_E,(_ZN39_INTERNAL_68a43197_4_k_cu_bfa66fee_39434cuda3std3__45__cpo6cbeginE - _ZN39_INTERNAL_68a43197_4_k_cu_bfa66fee_39434cute1_E)
_ZN39_INTERNAL_68a43197_4_k_cu_bfa66fee_39434cute1_E:
	.zero		1
	.type		_ZN39_INTERNAL_68a43197_4_k_cu_bfa66fee_39434cuda3std3__45__cpo6cbeginE,@object
	.size		_ZN39_INTERNAL_68a43197_4_k_cu_bfa66fee_39434cuda3std3__45__cpo6cbeginE,(_ZN39_INTERNAL_68a43197_4_k_cu_bfa66fee_39434cuda3std3__48in_placeE - _ZN39_INTERNAL_68a43197_4_k_cu_bfa66fee_39434cuda3std3__45__cpo6cbeginE)
_ZN39_INTERNAL_68a43197_4_k_cu_bfa66fee_39434cuda3std3__45__cpo6cbeginE:
	.zero		1
	.type		_ZN39_INTERNAL_68a43197_4_k_cu_bfa66fee_39434cuda3std3__48in_placeE,@object
	.size		_ZN39_INTERNAL_68a43197_4_k_cu_bfa66fee_39434cuda3std3__48in_placeE,(_ZN39_INTERNAL_68a43197_4_k_cu_bfa66fee_39434cuda3std6ranges3__45__cpo9iter_moveE - _ZN39_INTERNAL_68a43197_4_k_cu_bfa66fee_39434cuda3std3__48in_placeE)
_ZN39_INTERNAL_68a43197_4_k_cu_bfa66fee_39434cuda3std3__48in_placeE:
	.zero		1
	.type		_ZN39_INTERNAL_68a43197_4_k_cu_bfa66fee_39434cuda3std6ranges3__45__cpo9iter_moveE,@object
	.size		_ZN39_INTERNAL_68a43197_4_k_cu_bfa66fee_39434cuda3std6ranges3__45__cpo9iter_moveE,(_ZN39_INTERNAL_68a43197_4_k_cu_bfa66fee_39434cuda3std3__45__cpo5beginE - _ZN39_INTERNAL_68a43197_4_k_cu_bfa66fee_39434cuda3std6ranges3__45__cpo9iter_moveE)
_ZN39_INTERNAL_68a43197_4_k_cu_bfa66fee_39434cuda3std6ranges3__45__cpo9iter_moveE:
	.zero		1
	.type		_ZN39_INTERNAL_68a43197_4_k_cu_bfa66fee_39434cuda3std3__45__cpo5beginE,@object
	.size		_ZN39_INTERNAL_68a43197_4_k_cu_bfa66fee_39434cuda3std3__45__cpo5beginE,(_ZN39_INTERNAL_68a43197_4_k_cu_bfa66fee_39434cuda3std3__441_GLOBAL__N__68a43197_4_k_cu_bfa66fee_39436ignoreE - _ZN39_INTERNAL_68a43197_4_k_cu_bfa66fee_39434cuda3std3__45__cpo5beginE)
_ZN39_INTERNAL_68a43197_4_k_cu_bfa66fee_39434cuda3std3__45__cpo5beginE:
	.zero		1
	.type		_ZN39_INTERNAL_68a43197_4_k_cu_bfa66fee_39434cuda3std3__441_GLOBAL__N__68a43197_4_k_cu_bfa66fee_39436ignoreE,@object
	.size		_ZN39_INTERNAL_68a43197_4_k_cu_bfa66fee_39434cuda3std3__441_GLOBAL__N__68a43197_4_k_cu_bfa66fee_39436ignoreE,(_ZN39_INTERNAL_68a43197_4_k_cu_bfa66fee_39434cute7productE - _ZN39_INTERNAL_68a43197_4_k_cu_bfa66fee_39434cuda3std3__441_GLOBAL__N__68a43197_4_k_cu_bfa66fee_39436ignoreE)
_ZN39_INTERNAL_68a43197_4_k_cu_bfa66fee_39434cuda3std3__441_GLOBAL__N__68a43197_4_k_cu_bfa66fee_39436ignoreE:
	.zero		1
	.type		_ZN39_INTERNAL_68a43197_4_k_cu_bfa66fee_39434cute7productE,@object
	.size		_ZN39_INTERNAL_68a43197_4_k_cu_bfa66fee_39434cute7productE,(_ZN39_INTERNAL_68a43197_4_k_cu_bfa66fee_39434cuda3std3__45__cpo3endE - _ZN39_INTERNAL_68a43197_4_k_cu_bfa66fee_39434cute7productE)
_ZN39_INTERNAL_68a43197_4_k_cu_bfa66fee_39434cute7productE:
	.zero		1
	.type		_ZN39_INTERNAL_68a43197_4_k_cu_bfa66fee_39434cuda3std3__45__cpo3endE,@object
	.size		_ZN39_INTERNAL_68a43197_4_k_cu_bfa66fee_39434cuda3std3__45__cpo3endE,(_ZN39_INTERNAL_68a43197_4_k_cu_bfa66fee_39434cuda3std3__419piecewise_constructE - _ZN39_INTERNAL_68a43197_4_k_cu_bfa66fee_39434cuda3std3__45__cpo3endE)
_ZN39_INTERNAL_68a43197_4_k_cu_bfa66fee_39434cuda3std3__45__cpo3endE:
	.zero		1
	.type		_ZN39_INTERNAL_68a43197_4_k_cu_bfa66fee_39434cuda3std3__419piecewise_constructE,@object
	.size		_ZN39_INTERNAL_68a43197_4_k_cu_bfa66fee_39434cuda3std3__419piecewise_constructE,(_ZN39_INTERNAL_68a43197_4_k_cu_bfa66fee_39434cuda3std3__45__cpo4cendE - _ZN39_INTERNAL_68a43197_4_k_cu_bfa66fee_39434cuda3std3__419piecewise_constructE)
_ZN39_INTERNAL_68a43197_4_k_cu_bfa66fee_39434cuda3std3__419piecewise_constructE:
	.zero		1
	.type		_ZN39_INTERNAL_68a43197_4_k_cu_bfa66fee_39434cuda3std3__45__cpo4cendE,@object
	.size		_ZN39_INTERNAL_68a43197_4_k_cu_bfa66fee_39434cuda3std3__45__cpo4cendE,(_ZN39_INTERNAL_68a43197_4_k_cu_bfa66fee_39434cuda3std6ranges3__45__cpo4swapE - _ZN39_INTERNAL_68a43197_4_k_cu_bfa66fee_39434cuda3std3__45__cpo4cendE)
_ZN39_INTERNAL_68a43197_4_k_cu_bfa66fee_39434cuda3std3__45__cpo4cendE:
	.zero		1
	.type		_ZN39_INTERNAL_68a43197_4_k_cu_bfa66fee_39434cuda3std6ranges3__45__cpo4swapE,@object
	.size		_ZN39_INTERNAL_68a43197_4_k_cu_bfa66fee_39434cuda3std6ranges3__45__cpo4swapE,(.L_8 - _ZN39_INTERNAL_68a43197_4_k_cu_bfa66fee_39434cuda3std6ranges3__45__cpo4swapE)
_ZN39_INTERNAL_68a43197_4_k_cu_bfa66fee_39434cuda3std6ranges3__45__cpo4swapE:
	.zero		1
.L_8:


//--------------------- .nv.constant0._ZN7cutlass13device_kernelINS_4gemm6kernel13GemmUniversalIN4cute5tupleIJiiiiEEENS1_10collective13CollectiveMmaINS1_34MainloopSm90TmaGmmaWarpSpecializedILi5ENS5_IJNS4_1CILi2EEESB_NSA_ILi1EEEEEENS1_35KernelTmaWarpSpecializedCooperativeEEENS5_IJNSA_ILi128EEENSA_ILi64EEENSA_ILi32EEEEEENS_6half_tENS5_IJlSC_lEEESK_SL_NS4_8TiledMMAINS4_8MMA_AtomIJNS4_4SM904GMMA25MMA_64x64x16_F32F16F16_SSILNSP_5MajorE0ELSR_0ELNSP_7ScaleInE1ELSS_1EEEEEENS4_6LayoutINS5_IJSB_SC_SC_EEENS5_IJSC_NSA_ILi0EEESX_EEEEENS5_IJNS4_10UnderscoreES10_S10_EEEEENS4_23SM90_TMA_LOAD_MULTICASTENS4_14ComposedLayoutINS4_7SwizzleILi2ELi4ELi3EEENS4_18smem_ptr_flag_bitsILi16EEENSV_INS5_IJNSA_ILi8EEESI_EEENS5_IJSI_SC_EEEEEEEvNS4_8identityES13_S1D_vS1E_EENS_8epilogue10collective6detail29Sm90TmaWarpSpecializedAdapterINS1H_15DefaultEpilogueISK_SL_SL_NS1G_6thread17LinearCombinationISK_Li1EffLNS1L_9ScaleType4KindE0ELNS_15FloatRoundStyleE2ESK_EENS1_15EpilogueDefaultEEEEEvvEEEEvNT_6ParamsE --------------------------
	.section	.nv.constant0._ZN7cutlass13device_kernelINS_4gemm6kernel13GemmUniversalIN4cute5tupleIJiiiiEEENS1_10collective13CollectiveMmaINS1_34MainloopSm90TmaGmmaWarpSpecializedILi5ENS5_IJNS4_1CILi2EEESB_NSA_ILi1EEEEEENS1_35KernelTmaWarpSpecializedCooperativeEEENS5_IJNSA_ILi128EEENSA_ILi64EEENSA_ILi32EEEEEENS_6half_tENS5_IJlSC_lEEESK_SL_NS4_8TiledMMAINS4_8MMA_AtomIJNS4_4SM904GMMA25MMA_64x64x16_F32F16F16_SSILNSP_5MajorE0ELSR_0ELNSP_7ScaleInE1ELSS_1EEEEEENS4_6LayoutINS5_IJSB_SC_SC_EEENS5_IJSC_NSA_ILi0EEESX_EEEEENS5_IJNS4_10UnderscoreES10_S10_EEEEENS4_23SM90_TMA_LOAD_MULTICASTENS4_14ComposedLayoutINS4_7SwizzleILi2ELi4ELi3EEENS4_18smem_ptr_flag_bitsILi16EEENSV_INS5_IJNSA_ILi8EEESI_EEENS5_IJSI_SC_EEEEEEEvNS4_8identityES13_S1D_vS1E_EENS_8epilogue10collective6detail29Sm90TmaWarpSpecializedAdapterINS1H_15DefaultEpilogueISK_SL_SL_NS1G_6thread17LinearCombinationISK_Li1EffLNS1L_9ScaleType4KindE0ELNS_15FloatRoundStyleE2ESK_EENS1_15EpilogueDefaultEEEEEvvEEEEvNT_6ParamsE,"a",@progbits
	.sectionflags	@""
	.align	4
.nv.constant0._ZN7cutlass13device_kernelINS_4gemm6kernel13GemmUniversalIN4cute5tupleIJiiiiEEENS1_10collective13CollectiveMmaINS1_34MainloopSm90TmaGmmaWarpSpecializedILi5ENS5_IJNS4_1CILi2EEESB_NSA_ILi1EEEEEENS1_35KernelTmaWarpSpecializedCooperativeEEENS5_IJNSA_ILi128EEENSA_ILi64EEENSA_ILi32EEEEEENS_6half_tENS5_IJlSC_lEEESK_SL_NS4_8TiledMMAINS4_8MMA_AtomIJNS4_4SM904GMMA25MMA_64x64x16_F32F16F16_SSILNSP_5MajorE0ELSR_0ELNSP_7ScaleInE1ELSS_1EEEEEENS4_6LayoutINS5_IJSB_SC_SC_EEENS5_IJSC_NSA_ILi0EEESX_EEEEENS5_IJNS4_10UnderscoreES10_S10_EEEEENS4_23SM90_TMA_LOAD_MULTICASTENS4_14ComposedLayoutINS4_7SwizzleILi2ELi4ELi3EEENS4_18smem_ptr_flag_bitsILi16EEENSV_INS5_IJNSA_ILi8EEESI_EEENS5_IJSI_SC_EEEEEEEvNS4_8identityES13_S1D_vS1E_EENS_8epilogue10collective6detail29Sm90TmaWarpSpecializedAdapterINS1H_15DefaultEpilogueISK_SL_SL_NS1G_6thread17LinearCombinationISK_Li1EffLNS1L_9ScaleType4KindE0ELNS_15FloatRoundStyleE2ESK_EENS1_15EpilogueDefaultEEEEEvvEEEEvNT_6ParamsE:
	.zero		1664


//--------------------- SYMBOLS --------------------------

	.type		.nv.reservedSmem.offset0,@object
	.size		.nv.reservedSmem.offset0,0x4
	.type		__assertfail,@function
